//
// Generated by NVIDIA NVVM Compiler
//
// Compiler Build ID: CL-36424714
// Cuda compilation tools, release 13.0, V13.0.88
// Based on NVVM 20.0.0
//

.version 9.0
.target sm_100
.address_size 64

	// .globl	_Z9init_pathPfS_PiS_

.visible .entry _Z9init_pathPfS_PiS_(
	.param .u64 .ptr .align 1 _Z9init_pathPfS_PiS__param_0,
	.param .u64 .ptr .align 1 _Z9init_pathPfS_PiS__param_1,
	.param .u64 .ptr .align 1 _Z9init_pathPfS_PiS__param_2,
	.param .u64 .ptr .align 1 _Z9init_pathPfS_PiS__param_3
)
{
	.reg .pred 	%p<7>;
	.reg .b32 	%r<10>;
	.reg .b32 	%f<48>;
	.reg .b64 	%rd<14>;

	ld.param.u64 	%rd1, [_Z9init_pathPfS_PiS__param_0];
	ld.param.u64 	%rd2, [_Z9init_pathPfS_PiS__param_1];
	ld.param.u64 	%rd3, [_Z9init_pathPfS_PiS__param_2];
	ld.param.u64 	%rd4, [_Z9init_pathPfS_PiS__param_3];
	cvta.to.global.u64 	%rd5, %rd3;
	cvta.to.global.u64 	%rd6, %rd1;
	cvta.to.global.u64 	%rd7, %rd4;
	cvta.to.global.u64 	%rd8, %rd2;
	mov.u32 	%r1, %tid.x;
	mul.wide.u32 	%rd9, %r1, 4;
	add.s64 	%rd10, %rd8, %rd9;
	ld.global.f32 	%f1, [%rd10];
	setp.lt.f32 	%p1, %f1, 0f00800000;
	mul.f32 	%f2, %f1, 0f4B000000;
	selp.f32 	%f3, %f2, %f1, %p1;
	selp.f32 	%f4, 0fC1B80000, 0f00000000, %p1;
	mov.b32 	%r2, %f3;
	add.s32 	%r3, %r2, -1059760811;
	and.b32  	%r4, %r3, -8388608;
	sub.s32 	%r5, %r2, %r4;
	mov.b32 	%f5, %r5;
	cvt.rn.f32.s32 	%f6, %r4;
	fma.rn.f32 	%f7, %f6, 0f34000000, %f4;
	add.f32 	%f8, %f5, 0fBF800000;
	fma.rn.f32 	%f9, %f8, 0fBE055027, 0f3E1039F6;
	fma.rn.f32 	%f10, %f9, %f8, 0fBDF8CDCC;
	fma.rn.f32 	%f11, %f10, %f8, 0f3E0F2955;
	fma.rn.f32 	%f12, %f11, %f8, 0fBE2AD8B9;
	fma.rn.f32 	%f13, %f12, %f8, 0f3E4CED0B;
	fma.rn.f32 	%f14, %f13, %f8, 0fBE7FFF22;
	fma.rn.f32 	%f15, %f14, %f8, 0f3EAAAA78;
	fma.rn.f32 	%f16, %f15, %f8, 0fBF000000;
	mul.f32 	%f17, %f8, %f16;
	fma.rn.f32 	%f18, %f17, %f8, %f8;
	fma.rn.f32 	%f19, %f7, 0f3F317218, %f18;
	setp.gt.u32 	%p2, %r2, 2139095039;
	fma.rn.f32 	%f20, %f3, 0f7F800000, 0f7F800000;
	selp.f32 	%f21, %f20, %f19, %p2;
	setp.eq.f32 	%p3, %f3, 0f00000000;
	mul.f32 	%f22, %f21, 0f3EDE5BD9;
	selp.f32 	%f23, 0fFF800000, %f22, %p3;
	add.s64 	%rd11, %rd7, %rd9;
	ld.global.f32 	%f24, [%rd11];
	setp.lt.f32 	%p4, %f24, 0f00800000;
	mul.f32 	%f25, %f24, 0f4B000000;
	selp.f32 	%f26, %f25, %f24, %p4;
	selp.f32 	%f27, 0fC1B80000, 0f00000000, %p4;
	mov.b32 	%r6, %f26;
	add.s32 	%r7, %r6, -1059760811;
	and.b32  	%r8, %r7, -8388608;
	sub.s32 	%r9, %r6, %r8;
	mov.b32 	%f28, %r9;
	cvt.rn.f32.s32 	%f29, %r8;
	fma.rn.f32 	%f30, %f29, 0f34000000, %f27;
	add.f32 	%f31, %f28, 0fBF800000;
	fma.rn.f32 	%f32, %f31, 0fBE055027, 0f3E1039F6;
	fma.rn.f32 	%f33, %f32, %f31, 0fBDF8CDCC;
	fma.rn.f32 	%f34, %f33, %f31, 0f3E0F2955;
	fma.rn.f32 	%f35, %f34, %f31, 0fBE2AD8B9;
	fma.rn.f32 	%f36, %f35, %f31, 0f3E4CED0B;
	fma.rn.f32 	%f37, %f36, %f31, 0fBE7FFF22;
	fma.rn.f32 	%f38, %f37, %f31, 0f3EAAAA78;
	fma.rn.f32 	%f39, %f38, %f31, 0fBF000000;
	mul.f32 	%f40, %f31, %f39;
	fma.rn.f32 	%f41, %f40, %f31, %f31;
	fma.rn.f32 	%f42, %f30, 0f3F317218, %f41;
	setp.gt.u32 	%p5, %r6, 2139095039;
	fma.rn.f32 	%f43, %f26, 0f7F800000, 0f7F800000;
	selp.f32 	%f44, %f43, %f42, %p5;
	setp.eq.f32 	%p6, %f26, 0f00000000;
	mul.f32 	%f45, %f44, 0f3EDE5BD9;
	selp.f32 	%f46, 0fFF800000, %f45, %p6;
	add.f32 	%f47, %f23, %f46;
	add.s64 	%rd12, %rd6, %rd9;
	st.global.f32 	[%rd12], %f47;
	add.s64 	%rd13, %rd5, %rd9;
	st.global.u32 	[%rd13], %r1;
	ret;

}
	// .globl	_Z16get_path_until_tPfS_S_PiS0_i
.visible .entry _Z16get_path_until_tPfS_S_PiS0_i(
	.param .u64 .ptr .align 1 _Z16get_path_until_tPfS_S_PiS0_i_param_0,
	.param .u64 .ptr .align 1 _Z16get_path_until_tPfS_S_PiS0_i_param_1,
	.param .u64 .ptr .align 1 _Z16get_path_until_tPfS_S_PiS0_i_param_2,
	.param .u64 .ptr .align 1 _Z16get_path_until_tPfS_S_PiS0_i_param_3,
	.param .u64 .ptr .align 1 _Z16get_path_until_tPfS_S_PiS0_i_param_4,
	.param .u32 _Z16get_path_until_tPfS_S_PiS0_i_param_5
)
{
	.reg .pred 	%p<24>;
	.reg .b32 	%r<125>;
	.reg .b32 	%f<104>;
	.reg .b64 	%rd<86>;

	ld.param.u64 	%rd3, [_Z16get_path_until_tPfS_S_PiS0_i_param_0];
	ld.param.u64 	%rd4, [_Z16get_path_until_tPfS_S_PiS0_i_param_1];
	ld.param.u64 	%rd5, [_Z16get_path_until_tPfS_S_PiS0_i_param_2];
	ld.param.u64 	%rd6, [_Z16get_path_until_tPfS_S_PiS0_i_param_3];
	ld.param.u64 	%rd7, [_Z16get_path_until_tPfS_S_PiS0_i_param_4];
	ld.param.u32 	%r25, [_Z16get_path_until_tPfS_S_PiS0_i_param_5];
	cvta.to.global.u64 	%rd8, %rd4;
	cvta.to.global.u64 	%rd1, %rd6;
	cvta.to.global.u64 	%rd2, %rd7;
	cvta.to.global.u64 	%rd9, %rd5;
	mov.u32 	%r1, %tid.x;
	mul.wide.u32 	%rd10, %r1, 4;
	add.s64 	%rd11, %rd8, %rd10;
	ld.global.f32 	%f1, [%rd11];
	setp.lt.f32 	%p1, %f1, 0f00800000;
	mul.f32 	%f2, %f1, 0f4B000000;
	selp.f32 	%f3, %f2, %f1, %p1;
	selp.f32 	%f4, 0fC1B80000, 0f00000000, %p1;
	mov.b32 	%r26, %f3;
	add.s32 	%r27, %r26, -1059760811;
	and.b32  	%r28, %r27, -8388608;
	sub.s32 	%r29, %r26, %r28;
	mov.b32 	%f5, %r29;
	cvt.rn.f32.s32 	%f6, %r28;
	fma.rn.f32 	%f7, %f6, 0f34000000, %f4;
	add.f32 	%f8, %f5, 0fBF800000;
	fma.rn.f32 	%f9, %f8, 0fBE055027, 0f3E1039F6;
	fma.rn.f32 	%f10, %f9, %f8, 0fBDF8CDCC;
	fma.rn.f32 	%f11, %f10, %f8, 0f3E0F2955;
	fma.rn.f32 	%f12, %f11, %f8, 0fBE2AD8B9;
	fma.rn.f32 	%f13, %f12, %f8, 0f3E4CED0B;
	fma.rn.f32 	%f14, %f13, %f8, 0fBE7FFF22;
	fma.rn.f32 	%f15, %f14, %f8, 0f3EAAAA78;
	fma.rn.f32 	%f16, %f15, %f8, 0fBF000000;
	mul.f32 	%f17, %f8, %f16;
	fma.rn.f32 	%f18, %f17, %f8, %f8;
	fma.rn.f32 	%f19, %f7, 0f3F317218, %f18;
	setp.gt.u32 	%p2, %r26, 2139095039;
	fma.rn.f32 	%f20, %f3, 0f7F800000, 0f7F800000;
	selp.f32 	%f21, %f20, %f19, %p2;
	setp.eq.f32 	%p3, %f3, 0f00000000;
	mul.f32 	%f22, %f21, 0f3EDE5BD9;
	selp.f32 	%f23, 0fFF800000, %f22, %p3;
	add.s32 	%r30, %r25, -1;
	shr.u32 	%r31, %r30, 31;
	add.s32 	%r32, %r30, %r31;
	and.b32  	%r33, %r32, -2;
	sub.s32 	%r34, %r30, %r33;
	mul.lo.s32 	%r35, %r34, 3;
	cvta.to.global.u64 	%rd12, %rd3;
	mul.wide.s32 	%rd13, %r35, 4;
	add.s64 	%rd14, %rd9, %rd13;
	ld.global.f32 	%f24, [%rd14];
	add.s64 	%rd15, %rd12, %rd10;
	ld.global.f32 	%f25, [%rd15];
	setp.lt.f32 	%p4, %f25, 0f00800000;
	mul.f32 	%f26, %f25, 0f4B000000;
	selp.f32 	%f27, %f26, %f25, %p4;
	selp.f32 	%f28, 0fC1B80000, 0f00000000, %p4;
	mov.b32 	%r36, %f27;
	add.s32 	%r37, %r36, -1059760811;
	and.b32  	%r38, %r37, -8388608;
	sub.s32 	%r39, %r36, %r38;
	mov.b32 	%f29, %r39;
	cvt.rn.f32.s32 	%f30, %r38;
	fma.rn.f32 	%f31, %f30, 0f34000000, %f28;
	add.f32 	%f32, %f29, 0fBF800000;
	fma.rn.f32 	%f33, %f32, 0fBE055027, 0f3E1039F6;
	fma.rn.f32 	%f34, %f33, %f32, 0fBDF8CDCC;
	fma.rn.f32 	%f35, %f34, %f32, 0f3E0F2955;
	fma.rn.f32 	%f36, %f35, %f32, 0fBE2AD8B9;
	fma.rn.f32 	%f37, %f36, %f32, 0f3E4CED0B;
	fma.rn.f32 	%f38, %f37, %f32, 0fBE7FFF22;
	fma.rn.f32 	%f39, %f38, %f32, 0f3EAAAA78;
	fma.rn.f32 	%f40, %f39, %f32, 0fBF000000;
	mul.f32 	%f41, %f32, %f40;
	fma.rn.f32 	%f42, %f41, %f32, %f32;
	fma.rn.f32 	%f43, %f31, 0f3F317218, %f42;
	setp.gt.u32 	%p5, %r36, 2139095039;
	fma.rn.f32 	%f44, %f27, 0f7F800000, 0f7F800000;
	selp.f32 	%f45, %f44, %f43, %p5;
	setp.eq.f32 	%p6, %f27, 0f00000000;
	mul.f32 	%f46, %f45, 0f3EDE5BD9;
	selp.f32 	%f47, 0fFF800000, %f46, %p6;
	add.f32 	%f48, %f24, %f47;
	add.f32 	%f49, %f48, %f23;
	ld.global.f32 	%f50, [%rd14+4];
	ld.global.f32 	%f51, [%rd15+12];
	setp.lt.f32 	%p7, %f51, 0f00800000;
	mul.f32 	%f52, %f51, 0f4B000000;
	selp.f32 	%f53, %f52, %f51, %p7;
	selp.f32 	%f54, 0fC1B80000, 0f00000000, %p7;
	mov.b32 	%r40, %f53;
	add.s32 	%r41, %r40, -1059760811;
	and.b32  	%r42, %r41, -8388608;
	sub.s32 	%r43, %r40, %r42;
	mov.b32 	%f55, %r43;
	cvt.rn.f32.s32 	%f56, %r42;
	fma.rn.f32 	%f57, %f56, 0f34000000, %f54;
	add.f32 	%f58, %f55, 0fBF800000;
	fma.rn.f32 	%f59, %f58, 0fBE055027, 0f3E1039F6;
	fma.rn.f32 	%f60, %f59, %f58, 0fBDF8CDCC;
	fma.rn.f32 	%f61, %f60, %f58, 0f3E0F2955;
	fma.rn.f32 	%f62, %f61, %f58, 0fBE2AD8B9;
	fma.rn.f32 	%f63, %f62, %f58, 0f3E4CED0B;
	fma.rn.f32 	%f64, %f63, %f58, 0fBE7FFF22;
	fma.rn.f32 	%f65, %f64, %f58, 0f3EAAAA78;
	fma.rn.f32 	%f66, %f65, %f58, 0fBF000000;
	mul.f32 	%f67, %f58, %f66;
	fma.rn.f32 	%f68, %f67, %f58, %f58;
	fma.rn.f32 	%f69, %f57, 0f3F317218, %f68;
	setp.gt.u32 	%p8, %r40, 2139095039;
	fma.rn.f32 	%f70, %f53, 0f7F800000, 0f7F800000;
	selp.f32 	%f71, %f70, %f69, %p8;
	setp.eq.f32 	%p9, %f53, 0f00000000;
	mul.f32 	%f72, %f71, 0f3EDE5BD9;
	selp.f32 	%f73, 0fFF800000, %f72, %p9;
	add.f32 	%f74, %f50, %f73;
	add.f32 	%f75, %f74, %f23;
	ld.global.f32 	%f76, [%rd14+8];
	ld.global.f32 	%f77, [%rd15+24];
	setp.lt.f32 	%p10, %f77, 0f00800000;
	mul.f32 	%f78, %f77, 0f4B000000;
	selp.f32 	%f79, %f78, %f77, %p10;
	selp.f32 	%f80, 0fC1B80000, 0f00000000, %p10;
	mov.b32 	%r44, %f79;
	add.s32 	%r45, %r44, -1059760811;
	and.b32  	%r46, %r45, -8388608;
	sub.s32 	%r47, %r44, %r46;
	mov.b32 	%f81, %r47;
	cvt.rn.f32.s32 	%f82, %r46;
	fma.rn.f32 	%f83, %f82, 0f34000000, %f80;
	add.f32 	%f84, %f81, 0fBF800000;
	fma.rn.f32 	%f85, %f84, 0fBE055027, 0f3E1039F6;
	fma.rn.f32 	%f86, %f85, %f84, 0fBDF8CDCC;
	fma.rn.f32 	%f87, %f86, %f84, 0f3E0F2955;
	fma.rn.f32 	%f88, %f87, %f84, 0fBE2AD8B9;
	fma.rn.f32 	%f89, %f88, %f84, 0f3E4CED0B;
	fma.rn.f32 	%f90, %f89, %f84, 0fBE7FFF22;
	fma.rn.f32 	%f91, %f90, %f84, 0f3EAAAA78;
	fma.rn.f32 	%f92, %f91, %f84, 0fBF000000;
	mul.f32 	%f93, %f84, %f92;
	fma.rn.f32 	%f94, %f93, %f84, %f84;
	fma.rn.f32 	%f95, %f83, 0f3F317218, %f94;
	setp.gt.u32 	%p11, %r44, 2139095039;
	fma.rn.f32 	%f96, %f79, 0f7F800000, 0f7F800000;
	selp.f32 	%f97, %f96, %f95, %p11;
	setp.eq.f32 	%p12, %f79, 0f00000000;
	mul.f32 	%f98, %f97, 0f3EDE5BD9;
	selp.f32 	%f99, 0fFF800000, %f98, %p12;
	add.f32 	%f100, %f76, %f99;
	add.f32 	%f101, %f100, %f23;
	setp.lt.f32 	%p13, %f49, %f75;
	selp.f32 	%f102, %f75, %f49, %p13;
	selp.u32 	%r48, 1, 0, %p13;
	setp.lt.f32 	%p14, %f102, %f101;
	selp.f32 	%f103, %f101, %f102, %p14;
	selp.b32 	%r2, 2, %r48, %p14;
	shr.u32 	%r49, %r25, 31;
	add.s32 	%r50, %r25, %r49;
	and.b32  	%r51, %r50, -2;
	sub.s32 	%r52, %r25, %r51;
	mad.lo.s32 	%r53, %r52, 3, %r1;
	mul.wide.u32 	%rd16, %r53, 4;
	add.s64 	%rd17, %rd9, %rd16;
	st.global.f32 	[%rd17], %f103;
	setp.lt.s32 	%p15, %r25, 1;
	@%p15 bra 	$L__BB1_13;
	mul.lo.s32 	%r3, %r2, %r25;
	mad.lo.s32 	%r4, %r1, %r25, %r1;
	and.b32  	%r5, %r25, 15;
	setp.lt.u32 	%p16, %r25, 16;
	mov.b32 	%r120, 0;
	@%p16 bra 	$L__BB1_4;
	and.b32  	%r120, %r25, 2147483632;
	mov.b32 	%r118, 0;
$L__BB1_3:
	.pragma "nounroll";
	add.s32 	%r56, %r118, %r3;
	mul.wide.u32 	%rd18, %r56, 4;
	add.s64 	%rd19, %rd1, %rd18;
	ld.global.u32 	%r57, [%rd19];
	add.s32 	%r58, %r118, %r4;
	mul.wide.u32 	%rd20, %r58, 4;
	add.s64 	%rd21, %rd2, %rd20;
	st.global.u32 	[%rd21], %r57;
	ld.global.u32 	%r59, [%rd19+4];
	add.s32 	%r60, %r58, 1;
	mul.wide.u32 	%rd22, %r60, 4;
	add.s64 	%rd23, %rd2, %rd22;
	st.global.u32 	[%rd23], %r59;
	ld.global.u32 	%r61, [%rd19+8];
	add.s32 	%r62, %r58, 2;
	mul.wide.u32 	%rd24, %r62, 4;
	add.s64 	%rd25, %rd2, %rd24;
	st.global.u32 	[%rd25], %r61;
	ld.global.u32 	%r63, [%rd19+12];
	add.s32 	%r64, %r58, 3;
	mul.wide.u32 	%rd26, %r64, 4;
	add.s64 	%rd27, %rd2, %rd26;
	st.global.u32 	[%rd27], %r63;
	ld.global.u32 	%r65, [%rd19+16];
	add.s32 	%r66, %r58, 4;
	mul.wide.u32 	%rd28, %r66, 4;
	add.s64 	%rd29, %rd2, %rd28;
	st.global.u32 	[%rd29], %r65;
	ld.global.u32 	%r67, [%rd19+20];
	add.s32 	%r68, %r58, 5;
	mul.wide.u32 	%rd30, %r68, 4;
	add.s64 	%rd31, %rd2, %rd30;
	st.global.u32 	[%rd31], %r67;
	ld.global.u32 	%r69, [%rd19+24];
	add.s32 	%r70, %r58, 6;
	mul.wide.u32 	%rd32, %r70, 4;
	add.s64 	%rd33, %rd2, %rd32;
	st.global.u32 	[%rd33], %r69;
	ld.global.u32 	%r71, [%rd19+28];
	add.s32 	%r72, %r58, 7;
	mul.wide.u32 	%rd34, %r72, 4;
	add.s64 	%rd35, %rd2, %rd34;
	st.global.u32 	[%rd35], %r71;
	ld.global.u32 	%r73, [%rd19+32];
	add.s32 	%r74, %r58, 8;
	mul.wide.u32 	%rd36, %r74, 4;
	add.s64 	%rd37, %rd2, %rd36;
	st.global.u32 	[%rd37], %r73;
	ld.global.u32 	%r75, [%rd19+36];
	add.s32 	%r76, %r58, 9;
	mul.wide.u32 	%rd38, %r76, 4;
	add.s64 	%rd39, %rd2, %rd38;
	st.global.u32 	[%rd39], %r75;
	ld.global.u32 	%r77, [%rd19+40];
	add.s32 	%r78, %r58, 10;
	mul.wide.u32 	%rd40, %r78, 4;
	add.s64 	%rd41, %rd2, %rd40;
	st.global.u32 	[%rd41], %r77;
	ld.global.u32 	%r79, [%rd19+44];
	add.s32 	%r80, %r58, 11;
	mul.wide.u32 	%rd42, %r80, 4;
	add.s64 	%rd43, %rd2, %rd42;
	st.global.u32 	[%rd43], %r79;
	ld.global.u32 	%r81, [%rd19+48];
	add.s32 	%r82, %r58, 12;
	mul.wide.u32 	%rd44, %r82, 4;
	add.s64 	%rd45, %rd2, %rd44;
	st.global.u32 	[%rd45], %r81;
	ld.global.u32 	%r83, [%rd19+52];
	add.s32 	%r84, %r58, 13;
	mul.wide.u32 	%rd46, %r84, 4;
	add.s64 	%rd47, %rd2, %rd46;
	st.global.u32 	[%rd47], %r83;
	ld.global.u32 	%r85, [%rd19+56];
	add.s32 	%r86, %r58, 14;
	mul.wide.u32 	%rd48, %r86, 4;
	add.s64 	%rd49, %rd2, %rd48;
	st.global.u32 	[%rd49], %r85;
	ld.global.u32 	%r87, [%rd19+60];
	add.s32 	%r88, %r58, 15;
	mul.wide.u32 	%rd50, %r88, 4;
	add.s64 	%rd51, %rd2, %rd50;
	st.global.u32 	[%rd51], %r87;
	add.s32 	%r118, %r118, 16;
	setp.ne.s32 	%p17, %r118, %r120;
	@%p17 bra 	$L__BB1_3;
$L__BB1_4:
	setp.eq.s32 	%p18, %r5, 0;
	@%p18 bra 	$L__BB1_13;
	and.b32  	%r10, %r25, 7;
	setp.lt.u32 	%p19, %r5, 8;
	@%p19 bra 	$L__BB1_7;
	add.s32 	%r89, %r120, %r3;
	mul.wide.s32 	%rd52, %r89, 4;
	add.s64 	%rd53, %rd1, %rd52;
	ld.global.u32 	%r90, [%rd53];
	add.s32 	%r91, %r120, %r4;
	mul.wide.u32 	%rd54, %r91, 4;
	add.s64 	%rd55, %rd2, %rd54;
	st.global.u32 	[%rd55], %r90;
	ld.global.u32 	%r92, [%rd53+4];
	add.s32 	%r93, %r91, 1;
	mul.wide.u32 	%rd56, %r93, 4;
	add.s64 	%rd57, %rd2, %rd56;
	st.global.u32 	[%rd57], %r92;
	ld.global.u32 	%r94, [%rd53+8];
	add.s32 	%r95, %r91, 2;
	mul.wide.u32 	%rd58, %r95, 4;
	add.s64 	%rd59, %rd2, %rd58;
	st.global.u32 	[%rd59], %r94;
	ld.global.u32 	%r96, [%rd53+12];
	add.s32 	%r97, %r91, 3;
	mul.wide.u32 	%rd60, %r97, 4;
	add.s64 	%rd61, %rd2, %rd60;
	st.global.u32 	[%rd61], %r96;
	ld.global.u32 	%r98, [%rd53+16];
	add.s32 	%r99, %r91, 4;
	mul.wide.u32 	%rd62, %r99, 4;
	add.s64 	%rd63, %rd2, %rd62;
	st.global.u32 	[%rd63], %r98;
	ld.global.u32 	%r100, [%rd53+20];
	add.s32 	%r101, %r91, 5;
	mul.wide.u32 	%rd64, %r101, 4;
	add.s64 	%rd65, %rd2, %rd64;
	st.global.u32 	[%rd65], %r100;
	ld.global.u32 	%r102, [%rd53+24];
	add.s32 	%r103, %r91, 6;
	mul.wide.u32 	%rd66, %r103, 4;
	add.s64 	%rd67, %rd2, %rd66;
	st.global.u32 	[%rd67], %r102;
	ld.global.u32 	%r104, [%rd53+28];
	add.s32 	%r105, %r91, 7;
	mul.wide.u32 	%rd68, %r105, 4;
	add.s64 	%rd69, %rd2, %rd68;
	st.global.u32 	[%rd69], %r104;
	add.s32 	%r120, %r120, 8;
$L__BB1_7:
	setp.eq.s32 	%p20, %r10, 0;
	@%p20 bra 	$L__BB1_13;
	and.b32  	%r13, %r25, 3;
	setp.lt.u32 	%p21, %r10, 4;
	@%p21 bra 	$L__BB1_10;
	add.s32 	%r106, %r120, %r3;
	mul.wide.s32 	%rd70, %r106, 4;
	add.s64 	%rd71, %rd1, %rd70;
	ld.global.u32 	%r107, [%rd71];
	add.s32 	%r108, %r120, %r4;
	mul.wide.u32 	%rd72, %r108, 4;
	add.s64 	%rd73, %rd2, %rd72;
	st.global.u32 	[%rd73], %r107;
	ld.global.u32 	%r109, [%rd71+4];
	add.s32 	%r110, %r108, 1;
	mul.wide.u32 	%rd74, %r110, 4;
	add.s64 	%rd75, %rd2, %rd74;
	st.global.u32 	[%rd75], %r109;
	ld.global.u32 	%r111, [%rd71+8];
	add.s32 	%r112, %r108, 2;
	mul.wide.u32 	%rd76, %r112, 4;
	add.s64 	%rd77, %rd2, %rd76;
	st.global.u32 	[%rd77], %r111;
	ld.global.u32 	%r113, [%rd71+12];
	add.s32 	%r114, %r108, 3;
	mul.wide.u32 	%rd78, %r114, 4;
	add.s64 	%rd79, %rd2, %rd78;
	st.global.u32 	[%rd79], %r113;
	add.s32 	%r120, %r120, 4;
$L__BB1_10:
	setp.eq.s32 	%p22, %r13, 0;
	@%p22 bra 	$L__BB1_13;
	add.s32 	%r124, %r120, %r4;
	add.s32 	%r123, %r120, %r3;
	neg.s32 	%r122, %r13;
$L__BB1_12:
	.pragma "nounroll";
	mul.wide.s32 	%rd80, %r123, 4;
	add.s64 	%rd81, %rd1, %rd80;
	ld.global.u32 	%r115, [%rd81];
	mul.wide.u32 	%rd82, %r124, 4;
	add.s64 	%rd83, %rd2, %rd82;
	st.global.u32 	[%rd83], %r115;
	add.s32 	%r124, %r124, 1;
	add.s32 	%r123, %r123, 1;
	add.s32 	%r122, %r122, 1;
	setp.ne.s32 	%p23, %r122, 0;
	@%p23 bra 	$L__BB1_12;
$L__BB1_13:
	mad.lo.s32 	%r116, %r1, %r25, %r1;
	add.s32 	%r117, %r116, %r25;
	mul.wide.u32 	%rd84, %r117, 4;
	add.s64 	%rd85, %rd2, %rd84;
	st.global.u32 	[%rd85], %r1;
	ret;

}


// ===== COMPILED SASS (sm_100) =====

	.target	sm_100

	.elftype	@"ET_EXEC"


//--------------------- .note.nv.tkinfo           --------------------------
	.section	.note.nv.tkinfo,"",@"SHT_NOTE"
	.sectionflags	@"SHF_NOTE_NV_TKINFO"
	.tkinfo
        /*0018*/ 	.word	0x00000002
        /*0030*/ 	.string	""
        /*0030*/ 	.string	"ptxas"
        /*0030*/ 	.string	"Cuda compilation tools, release 13.0, V13.0.88"
        /*0030*/ 	.string	"Build cuda_13.0.r13.0/compiler.36424714_0"
        /*0030*/ 	.string	"-arch sm_100 -m 64 "



//--------------------- .note.nv.cuinfo           --------------------------
	.section	.note.nv.cuinfo,"",@"SHT_NOTE"
	.sectionflags	@"SHF_NOTE_NV_CUINFO"
        /*0018*/ 	.short	0x0002
        /*001a*/ 	.short	0x0064
        /*001c*/ 	.short	0x0082
	.zero		2


//--------------------- .nv.info                  --------------------------
	.section	.nv.info,"",@"SHT_CUDA_INFO"
	.align	4


	//----- nvinfo : EIATTR_REGCOUNT
	.align		4
        /*0000*/ 	.byte	0x04, 0x2f
        /*0002*/ 	.short	(.L_1 - .L_0)
	.align		4
.L_0:
        /*0004*/ 	.word	index@(_Z9init_pathPfS_PiS_)
        /*0008*/ 	.word	0x00000010


	//----- nvinfo : EIATTR_FRAME_SIZE
	.align		4
.L_1:
        /*000c*/ 	.byte	0x04, 0x11
        /*000e*/ 	.short	(.L_3 - .L_2)
	.align		4
.L_2:
        /*0010*/ 	.word	index@(_Z9init_pathPfS_PiS_)
        /*0014*/ 	.word	0x00000000


	//----- nvinfo : EIATTR_REGCOUNT
	.align		4
.L_3:
        /*0018*/ 	.byte	0x04, 0x2f
        /*001a*/ 	.short	(.L_5 - .L_4)
	.align		4
.L_4:
        /*001c*/ 	.word	index@(_Z16get_path_until_tPfS_S_PiS0_i)
        /*0020*/ 	.word	0x0000001e


	//----- nvinfo : EIATTR_FRAME_SIZE
	.align		4
.L_5:
        /*0024*/ 	.byte	0x04, 0x11
        /*0026*/ 	.short	(.L_7 - .L_6)
	.align		4
.L_6:
        /*0028*/ 	.word	index@(_Z16get_path_until_tPfS_S_PiS0_i)
        /*002c*/ 	.word	0x00000000


	//----- nvinfo : EIATTR_MIN_STACK_SIZE
	.align		4
.L_7:
        /*0030*/ 	.byte	0x04, 0x12
        /*0032*/ 	.short	(.L_9 - .L_8)
	.align		4
.L_8:
        /*0034*/ 	.word	index@(_Z16get_path_until_tPfS_S_PiS0_i)
        /*0038*/ 	.word	0x00000000


	//----- nvinfo : EIATTR_MIN_STACK_SIZE
	.align		4
.L_9:
        /*003c*/ 	.byte	0x04, 0x12
        /*003e*/ 	.short	(.L_11 - .L_10)
	.align		4
.L_10:
        /*0040*/ 	.word	index@(_Z9init_pathPfS_PiS_)
        /*0044*/ 	.word	0x00000000
.L_11:


//--------------------- .nv.compat                --------------------------
	.section	.nv.compat,"",@"SHT_CUDA_COMPAT_INFO"
	.align	4
        /*0000*/ 	.byte	0x02, 0x09, 0x00, 0x00, 0x02, 0x02, 0x01, 0x00, 0x02, 0x05, 0x05, 0x00, 0x03, 0x07, 0x01, 0x01
        /*0010*/ 	.byte	0x02, 0x03, 0x00, 0x00, 0x02, 0x06, 0x01, 0x00, 0x04, 0x0b, 0x08, 0x00, 0x01, 0x00, 0x00, 0x00
        /*0020*/ 	.byte	0x00, 0x00, 0x00, 0x00


//--------------------- .nv.info._Z16get_path_until_tPfS_S_PiS0_i --------------------------
	.section	.nv.info._Z16get_path_until_tPfS_S_PiS0_i,"",@"SHT_CUDA_INFO"
	.sectionflags	@""
	.align	4


	//----- nvinfo : EIATTR_CUDA_API_VERSION
	.align		4
        /*0000*/ 	.byte	0x04, 0x37
        /*0002*/ 	.short	(.L_13 - .L_12)
.L_12:
        /*0004*/ 	.word	0x00000082


	//----- nvinfo : EIATTR_KPARAM_INFO
	.align		4
.L_13:
        /*0008*/ 	.byte	0x04, 0x17
        /*000a*/ 	.short	(.L_15 - .L_14)
.L_14:
        /*000c*/ 	.word	0x00000000
        /*0010*/ 	.short	0x0005
        /*0012*/ 	.short	0x0028
        /*0014*/ 	.byte	0x00, 0xf0, 0x11, 0x00


	//----- nvinfo : EIATTR_KPARAM_INFO
	.align		4
.L_15:
        /*0018*/ 	.byte	0x04, 0x17
        /*001a*/ 	.short	(.L_17 - .L_16)
.L_16:
        /*001c*/ 	.word	0x00000000
        /*0020*/ 	.short	0x0004
        /*0022*/ 	.short	0x0020
        /*0024*/ 	.byte	0x00, 0xf5, 0x21, 0x00


	//----- nvinfo : EIATTR_KPARAM_INFO
	.align		4
.L_17:
        /*0028*/ 	.byte	0x04, 0x17
        /*002a*/ 	.short	(.L_19 - .L_18)
.L_18:
        /*002c*/ 	.word	0x00000000
        /*0030*/ 	.short	0x0003
        /*0032*/ 	.short	0x0018
        /*0034*/ 	.byte	0x00, 0xf5, 0x21, 0x00


	//----- nvinfo : EIATTR_KPARAM_INFO
	.align		4
.L_19:
        /*0038*/ 	.byte	0x04, 0x17
        /*003a*/ 	.short	(.L_21 - .L_20)
.L_20:
        /*003c*/ 	.word	0x00000000
        /*0040*/ 	.short	0x0002
        /*0042*/ 	.short	0x0010
        /*0044*/ 	.byte	0x00, 0xf5, 0x21, 0x00


	//----- nvinfo : EIATTR_KPARAM_INFO
	.align		4
.L_21:
        /*0048*/ 	.byte	0x04, 0x17
        /*004a*/ 	.short	(.L_23 - .L_22)
.L_22:
        /*004c*/ 	.word	0x00000000
        /*0050*/ 	.short	0x0001
        /*0052*/ 	.short	0x0008
        /*0054*/ 	.byte	0x00, 0xf5, 0x21, 0x00


	//----- nvinfo : EIATTR_KPARAM_INFO
	.align		4
.L_23:
        /*0058*/ 	.byte	0x04, 0x17
        /*005a*/ 	.short	(.L_25 - .L_24)
.L_24:
        /*005c*/ 	.word	0x00000000
        /*0060*/ 	.short	0x0000
        /*0062*/ 	.short	0x0000
        /*0064*/ 	.byte	0x00, 0xf5, 0x21, 0x00


	//----- nvinfo : EIATTR_SPARSE_MMA_MASK
	.align		4
.L_25:
        /*0068*/ 	.byte	0x03, 0x50
        /*006a*/ 	.short	0x0000


	//----- nvinfo : EIATTR_MAXREG_COUNT
	.align		4
        /*006c*/ 	.byte	0x03, 0x1b
        /*006e*/ 	.short	0x00ff


	//----- nvinfo : EIATTR_MERCURY_ISA_VERSION
	.align		4
        /*0070*/ 	.byte	0x03, 0x5f
        /*0072*/ 	.short	0x0101


	//----- nvinfo : EIATTR_VRC_CTA_INIT_COUNT
	.align		4
        /*0074*/ 	.byte	0x02, 0x4a
	.zero		1
	.zero		1


	//----- nvinfo : EIATTR_EXIT_INSTR_OFFSETS
	.align		4
        /*0078*/ 	.byte	0x04, 0x1c
        /*007a*/ 	.short	(.L_27 - .L_26)


	//   ....[0]....
.L_26:
        /*007c*/ 	.word	0x00001370


	//----- nvinfo : EIATTR_CBANK_PARAM_SIZE
	.align		4
.L_27:
        /*0080*/ 	.byte	0x03, 0x19
        /*0082*/ 	.short	0x002c


	//----- nvinfo : EIATTR_PARAM_CBANK
	.align		4
        /*0084*/ 	.byte	0x04, 0x0a
        /*0086*/ 	.short	(.L_29 - .L_28)
	.align		4
.L_28:
        /*0088*/ 	.word	index@(.nv.constant0._Z16get_path_until_tPfS_S_PiS0_i)
        /*008c*/ 	.short	0x0380
        /*008e*/ 	.short	0x002c


	//----- nvinfo : EIATTR_SW_WAR
	.align		4
.L_29:
        /*0090*/ 	.byte	0x04, 0x36
        /*0092*/ 	.short	(.L_31 - .L_30)
.L_30:
        /*0094*/ 	.word	0x00000008
.L_31:


//--------------------- .nv.info._Z9init_pathPfS_PiS_ --------------------------
	.section	.nv.info._Z9init_pathPfS_PiS_,"",@"SHT_CUDA_INFO"
	.sectionflags	@""
	.align	4


	//----- nvinfo : EIATTR_CUDA_API_VERSION
	.align		4
        /*0000*/ 	.byte	0x04, 0x37
        /*0002*/ 	.short	(.L_33 - .L_32)
.L_32:
        /*0004*/ 	.word	0x00000082


	//----- nvinfo : EIATTR_KPARAM_INFO
	.align		4
.L_33:
        /*0008*/ 	.byte	0x04, 0x17
        /*000a*/ 	.short	(.L_35 - .L_34)
.L_34:
        /*000c*/ 	.word	0x00000000
        /*0010*/ 	.short	0x0003
        /*0012*/ 	.short	0x0018
        /*0014*/ 	.byte	0x00, 0xf5, 0x21, 0x00


	//----- nvinfo : EIATTR_KPARAM_INFO
	.align		4
.L_35:
        /*0018*/ 	.byte	0x04, 0x17
        /*001a*/ 	.short	(.L_37 - .L_36)
.L_36:
        /*001c*/ 	.word	0x00000000
        /*0020*/ 	.short	0x0002
        /*0022*/ 	.short	0x0010
        /*0024*/ 	.byte	0x00, 0xf5, 0x21, 0x00


	//----- nvinfo : EIATTR_KPARAM_INFO
	.align		4
.L_37:
        /*0028*/ 	.byte	0x04, 0x17
        /*002a*/ 	.short	(.L_39 - .L_38)
.L_38:
        /*002c*/ 	.word	0x00000000
        /*0030*/ 	.short	0x0001
        /*0032*/ 	.short	0x0008
        /*0034*/ 	.byte	0x00, 0xf5, 0x21, 0x00


	//----- nvinfo : EIATTR_KPARAM_INFO
	.align		4
.L_39:
        /*0038*/ 	.byte	0x04, 0x17
        /*003a*/ 	.short	(.L_41 - .L_40)
.L_40:
        /*003c*/ 	.word	0x00000000
        /*0040*/ 	.short	0x0000
        /*0042*/ 	.short	0x0000
        /*0044*/ 	.byte	0x00, 0xf5, 0x21, 0x00


	//----- nvinfo : EIATTR_SPARSE_MMA_MASK
	.align		4
.L_41:
        /*0048*/ 	.byte	0x03, 0x50
        /*004a*/ 	.short	0x0000


	//----- nvinfo : EIATTR_MAXREG_COUNT
	.align		4
        /*004c*/ 	.byte	0x03, 0x1b
        /*004e*/ 	.short	0x00ff


	//----- nvinfo : EIATTR_MERCURY_ISA_VERSION
	.align		4
        /*0050*/ 	.byte	0x03, 0x5f
        /*0052*/ 	.short	0x0101


	//----- nvinfo : EIATTR_VRC_CTA_INIT_COUNT
	.align		4
        /*0054*/ 	.byte	0x02, 0x4a
	.zero		1
	.zero		1


	//----- nvinfo : EIATTR_EXIT_INSTR_OFFSETS
	.align		4
        /*0058*/ 	.byte	0x04, 0x1c
        /*005a*/ 	.short	(.L_43 - .L_42)


	//   ....[0]....
.L_42:
        /*005c*/ 	.word	0x00000440


	//----- nvinfo : EIATTR_CBANK_PARAM_SIZE
	.align		4
.L_43:
        /*0060*/ 	.byte	0x03, 0x19
        /*0062*/ 	.short	0x0020


	//----- nvinfo : EIATTR_PARAM_CBANK
	.align		4
        /*0064*/ 	.byte	0x04, 0x0a
        /*0066*/ 	.short	(.L_45 - .L_44)
	.align		4
.L_44:
        /*0068*/ 	.word	index@(.nv.constant0._Z9init_pathPfS_PiS_)
        /*006c*/ 	.short	0x0380
        /*006e*/ 	.short	0x0020


	//----- nvinfo : EIATTR_SW_WAR
	.align		4
.L_45:
        /*0070*/ 	.byte	0x04, 0x36
        /*0072*/ 	.short	(.L_47 - .L_46)
.L_46:
        /*0074*/ 	.word	0x00000008
.L_47:


//--------------------- .nv.callgraph             --------------------------
	.section	.nv.callgraph,"",@"SHT_CUDA_CALLGRAPH"
	.align	4
	.sectionentsize	8
	.align		4
        /*0000*/ 	.word	0x00000000
	.align		4
        /*0004*/ 	.word	0xffffffff
	.align		4
        /*0008*/ 	.word	0x00000000
	.align		4
        /*000c*/ 	.word	0xfffffffe
	.align		4
        /*0010*/ 	.word	0x00000000
	.align		4
        /*0014*/ 	.word	0xfffffffd
	.align		4
        /*0018*/ 	.word	0x00000000
	.align		4
        /*001c*/ 	.word	0xfffffffc


//--------------------- .text._Z16get_path_until_tPfS_S_PiS0_i --------------------------
	.section	.text._Z16get_path_until_tPfS_S_PiS0_i,"ax",@progbits
	.align	128
        .global         _Z16get_path_until_tPfS_S_PiS0_i
        .type           _Z16get_path_until_tPfS_S_PiS0_i,@function
        .size           _Z16get_path_until_tPfS_S_PiS0_i,(.L_x_8 - _Z16get_path_until_tPfS_S_PiS0_i)
        .other          _Z16get_path_until_tPfS_S_PiS0_i,@"STO_CUDA_ENTRY STV_DEFAULT"
_Z16get_path_until_tPfS_S_PiS0_i:
.text._Z16get_path_until_tPfS_S_PiS0_i:
[----:B------:R-:W-:Y:S01]  /*0000*/  LDC R1, c[0x0][0x37c] ;  /* 0x0000df00ff017b82 */ /* 0x000fe20000000800 */
[----:B------:R-:W0:Y:S07]  /*0010*/  S2R R0, SR_TID.X ;  /* 0x0000000000007919 */ /* 0x000e2e0000002100 */
[----:B------:R-:W0:Y:S01]  /*0020*/  LDC.64 R16, c[0x0][0x380] ;  /* 0x0000e000ff107b82 */ /* 0x000e220000000a00 */
[----:B------:R-:W1:Y:S07]  /*0030*/  LDCU.64 UR6, c[0x0][0x358] ;  /* 0x00006b00ff0677ac */ /* 0x000e6e0008000a00 */
[----:B------:R-:W2:Y:S08]  /*0040*/  LDC.64 R12, c[0x0][0x388] ;  /* 0x0000e200ff0c7b82 */ /* 0x000eb00000000a00 */
[----:B------:R-:W3:Y:S08]  /*0050*/  LDC R5, c[0x0][0x3a8] ;  /* 0x0000ea00ff057b82 */ /* 0x000ef00000000800 */
[----:B------:R-:W4:Y:S01]  /*0060*/  LDC.64 R2, c[0x0][0x390] ;  /* 0x0000e400ff027b82 */ /* 0x000f220000000a00 */
[----:B0-----:R-:W-:-:S05]  /*0070*/  IMAD.WIDE.U32 R16, R0, 0x4, R16 ;  /* 0x0000000400107825 */ /* 0x001fca00078e0010 */
[----:B-1----:R-:W5:Y:S04]  /*0080*/  LDG.E R10, desc[UR6][R16.64] ;  /* 0x00000006100a7981 */ /* 0x002f68000c1e1900 */
[----:B------:R-:W5:Y:S01]  /*0090*/  LDG.E R4, desc[UR6][R16.64+0xc] ;  /* 0x00000c0610047981 */ /* 0x000f62000c1e1900 */
[----:B--2---:R-:W-:-:S03]  /*00a0*/  IMAD.WIDE.U32 R12, R0, 0x4, R12 ;  /* 0x00000004000c7825 */ /* 0x004fc600078e000c */
[----:B------:R-:W2:Y:S04]  /*00b0*/  LDG.E R6, desc[UR6][R16.64+0x18] ;  /* 0x0000180610067981 */ /* 0x000ea8000c1e1900 */
[----:B------:R0:W2:Y:S01]  /*00c0*/  LDG.E R7, desc[UR6][R12.64] ;  /* 0x000000060c077981 */ /* 0x0000a2000c1e1900 */
[----:B---3--:R-:W-:-:S04]  /*00d0*/  IADD3 R8, PT, PT, R5, -0x1, RZ ;  /* 0xffffffff05087810 */ /* 0x008fc80007ffe0ff */
[----:B------:R-:W-:-:S04]  /*00e0*/  LEA.HI R9, R8, R8, RZ, 0x1 ;  /* 0x0000000808097211 */ /* 0x000fc800078f08ff */
[----:B------:R-:W-:-:S04]  /*00f0*/  LOP3.LUT R9, R9, 0xfffffffe, RZ, 0xc0, !PT ;  /* 0xfffffffe09097812 */ /* 0x000fc800078ec0ff */
[----:B------:R-:W-:-:S04]  /*0100*/  IADD3 R9, PT, PT, R8, -R9, RZ ;  /* 0x8000000908097210 */ /* 0x000fc80007ffe0ff */
[----:B------:R-:W-:-:S05]  /*0110*/  LEA R9, R9, R9, 0x1 ;  /* 0x0000000909097211 */ /* 0x000fca00078e08ff */
[----:B----4-:R-:W-:-:S05]  /*0120*/  IMAD.WIDE R14, R9, 0x4, R2 ;  /* 0x00000004090e7825 */ /* 0x010fca00078e0202 */
[----:B------:R-:W3:Y:S04]  /*0130*/  LDG.E R8, desc[UR6][R14.64] ;  /* 0x000000060e087981 */ /* 0x000ee8000c1e1900 */
[----:B------:R-:W4:Y:S04]  /*0140*/  LDG.E R9, desc[UR6][R14.64+0x4] ;  /* 0x000004060e097981 */ /* 0x000f28000c1e1900 */
[----:B------:R1:W4:Y:S01]  /*0150*/  LDG.E R11, desc[UR6][R14.64+0x8] ;  /* 0x000008060e0b7981 */ /* 0x000322000c1e1900 */
[----:B------:R-:W-:Y:S01]  /*0160*/  HFMA2 R21, -RZ, RZ, 1.5048828125, 33.21875 ;  /* 0x3e055027ff157431 */ /* 0x000fe200000001ff */
[----:B-----5:R-:W-:-:S13]  /*0170*/  FSETP.GEU.AND P0, PT, R10, 1.175494350822287508e-38, PT ;  /* 0x008000000a00780b */ /* 0x020fda0003f0e000 */
[----:B------:R-:W-:-:S05]  /*0180*/  @!P0 FMUL R10, R10, 8388608 ;  /* 0x4b0000000a0a8820 */ /* 0x000fca0000400000 */
[----:B0-----:R-:W-:-:S04]  /*0190*/  IADD3 R12, PT, PT, R10, -0x3f2aaaab, RZ ;  /* 0xc0d555550a0c7810 */ /* 0x001fc80007ffe0ff */
[----:B------:R-:W-:-:S04]  /*01a0*/  LOP3.LUT R17, R12, 0xff800000, RZ, 0xc0, !PT ;  /* 0xff8000000c117812 */ /* 0x000fc800078ec0ff */
[----:B------:R-:W-:-:S05]  /*01b0*/  IADD3 R12, PT, PT, R10, -R17, RZ ;  /* 0x800000110a0c7210 */ /* 0x000fca0007ffe0ff */
[----:B------:R-:W-:Y:S01]  /*01c0*/  FADD R12, R12, -1 ;  /* 0xbf8000000c0c7421 */ /* 0x000fe20000000000 */
[----:B------:R-:W-:-:S03]  /*01d0*/  FSETP.GEU.AND P1, PT, R4, 1.175494350822287508e-38, PT ;  /* 0x008000000400780b */ /* 0x000fc60003f2e000 */
[----:B------:R-:W-:-:S04]  /*01e0*/  FFMA R13, R12, -R21, 0.14084610342979431152 ;  /* 0x3e1039f60c0d7423 */ /* 0x000fc80000000815 */
[----:B------:R-:W-:-:S04]  /*01f0*/  FFMA R13, R12, R13, -0.12148627638816833496 ;  /* 0xbdf8cdcc0c0d7423 */ /* 0x000fc8000000000d */
[----:B------:R-:W-:Y:S01]  /*0200*/  FFMA R13, R12, R13, 0.13980610668659210205 ;  /* 0x3e0f29550c0d7423 */ /* 0x000fe2000000000d */
[----:B--2---:R-:W-:-:S03]  /*0210*/  FSETP.GEU.AND P2, PT, R7, 1.175494350822287508e-38, PT ;  /* 0x008000000700780b */ /* 0x004fc60003f4e000 */
[----:B------:R-:W-:Y:S01]  /*0220*/  FFMA R13, R12, R13, -0.16684235632419586182 ;  /* 0xbe2ad8b90c0d7423 */ /* 0x000fe2000000000d */
[----:B------:R-:W-:-:S03]  /*0230*/  @!P1 FMUL R4, R4, 8388608 ;  /* 0x4b00000004049820 */ /* 0x000fc60000400000 */
[----:B------:R-:W-:Y:S01]  /*0240*/  FFMA R13, R12, R13, 0.20012299716472625732 ;  /* 0x3e4ced0b0c0d7423 */ /* 0x000fe2000000000d */
[----:B------:R-:W-:Y:S02]  /*0250*/  FSETP.GEU.AND P3, PT, R6, 1.175494350822287508e-38, PT ;  /* 0x008000000600780b */ /* 0x000fe40003f6e000 */
[----:B------:R-:W-:Y:S01]  /*0260*/  IADD3 R19, PT, PT, R4, -0x3f2aaaab, RZ ;  /* 0xc0d5555504137810 */ /* 0x000fe20007ffe0ff */
[----:B------:R-:W-:-:S03]  /*0270*/  FFMA R13, R12, R13, -0.24999669194221496582 ;  /* 0xbe7fff220c0d7423 */ /* 0x000fc6000000000d */
[----:B------:R-:W-:Y:S01]  /*0280*/  LOP3.LUT R19, R19, 0xff800000, RZ, 0xc0, !PT ;  /* 0xff80000013137812 */ /* 0x000fe200078ec0ff */
[C---:B-1----:R-:W-:Y:S01]  /*0290*/  FFMA R15, R12.reuse, R13, 0.33333182334899902344 ;  /* 0x3eaaaa780c0f7423 */ /* 0x042fe2000000000d */
[----:B------:R-:W-:Y:S01]  /*02a0*/  FSEL R13, RZ, -23, P0 ;  /* 0xc1b80000ff0d7808 */ /* 0x000fe20000000000 */
[----:B------:R-:W-:Y:S01]  /*02b0*/  @!P2 FMUL R7, R7, 8388608 ;  /* 0x4b0000000707a820 */ /* 0x000fe20000400000 */
[----:B------:R-:W-:Y:S01]  /*02c0*/  I2FP.F32.S32 R14, R17 ;  /* 0x00000011000e7245 */ /* 0x000fe20000201400 */
[----:B------:R-:W-:Y:S01]  /*02d0*/  FFMA R15, R12, R15, -0.5 ;  /* 0xbf0000000c0f7423 */ /* 0x000fe2000000000f */
[----:B------:R-:W-:Y:S01]  /*02e0*/  IADD3 R16, PT, PT, R4, -R19, RZ ;  /* 0x8000001304107210 */ /* 0x000fe20007ffe0ff */
[----:B------:R-:W-:Y:S01]  /*02f0*/  @!P3 FMUL R6, R6, 8388608 ;  /* 0x4b0000000606b820 */ /* 0x000fe20000400000 */
[----:B------:R-:W-:Y:S01]  /*0300*/  IADD3 R18, PT, PT, R7, -0x3f2aaaab, RZ ;  /* 0xc0d5555507127810 */ /* 0x000fe20007ffe0ff */
[----:B------:R-:W-:Y:S01]  /*0310*/  FMUL R15, R12, R15 ;  /* 0x0000000f0c0f7220 */ /* 0x000fe20000400000 */
[----:B------:R-:W-:Y:S01]  /*0320*/  FFMA R13, R14, 1.1920928955078125e-07, R13 ;  /* 0x340000000e0d7823 */ /* 0x000fe2000000000d */
[----:B------:R-:W-:Y:S01]  /*0330*/  FADD R14, R16, -1 ;  /* 0xbf800000100e7421 */ /* 0x000fe20000000000 */
[----:B------:R-:W-:Y:S01]  /*0340*/  LOP3.LUT R18, R18, 0xff800000, RZ, 0xc0, !PT ;  /* 0xff80000012127812 */ /* 0x000fe200078ec0ff */
[----:B------:R-:W-:Y:S01]  /*0350*/  FFMA R12, R12, R15, R12 ;  /* 0x0000000f0c0c7223 */ /* 0x000fe2000000000c */
[----:B------:R-:W-:Y:S01]  /*0360*/  IADD3 R15, PT, PT, R6, -0x3f2aaaab, RZ ;  /* 0xc0d55555060f7810 */ /* 0x000fe20007ffe0ff */
[----:B------:R-:W-:Y:S01]  /*0370*/  FFMA R17, R14, -R21, 0.14084610342979431152 ;  /* 0x3e1039f60e117423 */ /* 0x000fe20000000815 */
[----:B------:R-:W-:-:S02]  /*0380*/  ISETP.GT.U32.AND P4, PT, R10, 0x7f7fffff, PT ;  /* 0x7f7fffff0a00780c */ /* 0x000fc40003f84070 */
[----:B------:R-:W-:Y:S01]  /*0390*/  LOP3.LUT R15, R15, 0xff800000, RZ, 0xc0, !PT ;  /* 0xff8000000f0f7812 */ /* 0x000fe200078ec0ff */
[----:B------:R-:W-:Y:S01]  /*03a0*/  FFMA R17, R14, R17, -0.12148627638816833496 ;  /* 0xbdf8cdcc0e117423 */ /* 0x000fe20000000011 */
[----:B------:R-:W-:Y:S02]  /*03b0*/  IADD3 R16, PT, PT, R7, -R18, RZ ;  /* 0x8000001207107210 */ /* 0x000fe40007ffe0ff */
[----:B------:R-:W-:Y:S01]  /*03c0*/  IADD3 R20, PT, PT, R6, -R15, RZ ;  /* 0x8000000f06147210 */ /* 0x000fe20007ffe0ff */
[----:B------:R-:W-:Y:S01]  /*03d0*/  FFMA R17, R14, R17, 0.13980610668659210205 ;  /* 0x3e0f29550e117423 */ /* 0x000fe20000000011 */
[----:B------:R-:W-:Y:S01]  /*03e0*/  FFMA R12, R13, 0.69314718246459960938, R12 ;  /* 0x3f3172180d0c7823 */ /* 0x000fe2000000000c */
[----:B------:R-:W-:Y:S01]  /*03f0*/  FADD R16, R16, -1 ;  /* 0xbf80000010107421 */ /* 0x000fe20000000000 */
[----:B------:R-:W-:Y:S01]  /*0400*/  MOV R13, 0x7f800000 ;  /* 0x7f800000000d7802 */ /* 0x000fe20000000f00 */
[----:B------:R-:W-:Y:S01]  /*0410*/  FFMA R25, R14, R17, -0.16684235632419586182 ;  /* 0xbe2ad8b90e197423 */ /* 0x000fe20000000011 */
[----:B------:R-:W-:Y:S01]  /*0420*/  FADD R17, R20, -1 ;  /* 0xbf80000014117421 */ /* 0x000fe20000000000 */
[----:B------:R-:W-:Y:S01]  /*0430*/  FFMA R23, R16, -R21, 0.14084610342979431152 ;  /* 0x3e1039f610177423 */ /* 0x000fe20000000815 */
[C---:B------:R-:W-:Y:S01]  /*0440*/  FSETP.NEU.AND P0, PT, R10.reuse, RZ, PT ;  /* 0x000000ff0a00720b */ /* 0x040fe20003f0d000 */
[----:B------:R-:W-:Y:S01]  /*0450*/  @P4 FFMA R12, R10, R13, +INF ;  /* 0x7f8000000a0c4423 */ /* 0x000fe2000000000d */
[----:B------:R-:W-:Y:S01]  /*0460*/  FFMA R10, R17, -R21, 0.14084610342979431152 ;  /* 0x3e1039f6110a7423 */ /* 0x000fe20000000815 */
[----:B------:R-:W-:-:S03]  /*0470*/  FFMA R23, R16, R23, -0.12148627638816833496 ;  /* 0xbdf8cdcc10177423 */ /* 0x000fc60000000017 */
[C---:B------:R-:W-:Y:S01]  /*0480*/  FFMA R22, R17.reuse, R10, -0.12148627638816833496 ;  /* 0xbdf8cdcc11167423 */ /* 0x040fe2000000000a */
[----:B------:R-:W-:Y:S01]  /*0490*/  FFMA R23, R16, R23, 0.13980610668659210205 ;  /* 0x3e0f295510177423 */ /* 0x000fe20000000017 */
[----:B------:R-:W-:Y:S02]  /*04a0*/  FFMA R25, R14, R25, 0.20012299716472625732 ;  /* 0x3e4ced0b0e197423 */ /* 0x000fe40000000019 */
[C---:B------:R-:W-:Y:S01]  /*04b0*/  FFMA R22, R17.reuse, R22, 0.13980610668659210205 ;  /* 0x3e0f295511167423 */ /* 0x040fe20000000016 */
[----:B------:R-:W-:Y:S01]  /*04c0*/  FFMA R23, R16, R23, -0.16684235632419586182 ;  /* 0xbe2ad8b910177423 */ /* 0x000fe20000000017 */
[----:B------:R-:W-:Y:S02]  /*04d0*/  FFMA R25, R14, R25, -0.24999669194221496582 ;  /* 0xbe7fff220e197423 */ /* 0x000fe40000000019 */
[----:B------:R-:W-:Y:S01]  /*04e0*/  FFMA R22, R17, R22, -0.16684235632419586182 ;  /* 0xbe2ad8b911167423 */ /* 0x000fe20000000016 */
[----:B------:R-:W-:Y:S01]  /*04f0*/  FFMA R23, R16, R23, 0.20012299716472625732 ;  /* 0x3e4ced0b10177423 */ /* 0x000fe20000000017 */
[----:B------:R-:W-:-:S02]  /*0500*/  FFMA R25, R14, R25, 0.33333182334899902344 ;  /* 0x3eaaaa780e197423 */ /* 0x000fc40000000019 */
[C---:B------:R-:W-:Y:S01]  /*0510*/  FFMA R22, R17.reuse, R22, 0.20012299716472625732 ;  /* 0x3e4ced0b11167423 */ /* 0x040fe20000000016 */
[----:B------:R-:W-:Y:S01]  /*0520*/  FFMA R23, R16, R23, -0.24999669194221496582 ;  /* 0xbe7fff2210177423 */ /* 0x000fe20000000017 */
[----:B------:R-:W-:Y:S01]  /*0530*/  I2FP.F32.S32 R21, R18 ;  /* 0x0000001200157245 */ /* 0x000fe20000201400 */
[----:B------:R-:W-:Y:S01]  /*0540*/  FFMA R25, R14, R25, -0.5 ;  /* 0xbf0000000e197423 */ /* 0x000fe20000000019 */
[----:B------:R-:W-:Y:S01]  /*0550*/  FSEL R18, RZ, -23, P3 ;  /* 0xc1b80000ff127808 */ /* 0x000fe20001800000 */
[C---:B------:R-:W-:Y:S01]  /*0560*/  FFMA R22, R17.reuse, R22, -0.24999669194221496582 ;  /* 0xbe7fff2211167423 */ /* 0x040fe20000000016 */
[----:B------:R-:W-:Y:S01]  /*0570*/  FFMA R23, R16, R23, 0.33333182334899902344 ;  /* 0x3eaaaa7810177423 */ /* 0x000fe20000000017 */
[----:B------:R-:W-:Y:S01]  /*0580*/  ISETP.GT.U32.AND P3, PT, R4, 0x7f7fffff, PT ;  /* 0x7f7fffff0400780c */ /* 0x000fe20003f64070 */
[----:B------:R-:W-:Y:S01]  /*0590*/  FMUL R25, R14, R25 ;  /* 0x000000190e197220 */ /* 0x000fe20000400000 */
[----:B------:R-:W-:Y:S01]  /*05a0*/  FSEL R20, RZ, -23, P1 ;  /* 0xc1b80000ff147808 */ /* 0x000fe20000800000 */
[----:B------:R-:W-:Y:S01]  /*05b0*/  FFMA R22, R17, R22, 0.33333182334899902344 ;  /* 0x3eaaaa7811167423 */ /* 0x000fe20000000016 */
[----:B------:R-:W-:Y:S01]  /*05c0*/  FSEL R10, RZ, -23, P2 ;  /* 0xc1b80000ff0a7808 */ /* 0x000fe20001000000 */
[----:B------:R-:W-:Y:S01]  /*05d0*/  FFMA R23, R16, R23, -0.5 ;  /* 0xbf00000010177423 */ /* 0x000fe20000000017 */
[----:B------:R-:W-:-:S02]  /*05e0*/  I2FP.F32.S32 R19, R19 ;  /* 0x0000001300137245 */ /* 0x000fc40000201400 */
[----:B------:R-:W-:Y:S01]  /*05f0*/  ISETP.GT.U32.AND P2, PT, R7, 0x7f7fffff, PT ;  /* 0x7f7fffff0700780c */ /* 0x000fe20003f44070 */
[----:B------:R-:W-:Y:S01]  /*0600*/  FFMA R14, R14, R25, R14 ;  /* 0x000000190e0e7223 */ /* 0x000fe2000000000e */
[----:B------:R-:W-:Y:S01]  /*0610*/  FFMA R22, R17, R22, -0.5 ;  /* 0xbf00000011167423 */ /* 0x000fe20000000016 */
[----:B------:R-:W-:Y:S01]  /*0620*/  FFMA R19, R19, 1.1920928955078125e-07, R20 ;  /* 0x3400000013137823 */ /* 0x000fe20000000014 */
[----:B------:R-:W-:Y:S01]  /*0630*/  FMUL R23, R16, R23 ;  /* 0x0000001710177220 */ /* 0x000fe20000400000 */
[----:B------:R-:W-:Y:S01]  /*0640*/  ISETP.GT.U32.AND P4, PT, R6, 0x7f7fffff, PT ;  /* 0x7f7fffff0600780c */ /* 0x000fe20003f84070 */
[----:B------:R-:W-:Y:S01]  /*0650*/  FFMA R10, R21, 1.1920928955078125e-07, R10 ;  /* 0x34000000150a7823 */ /* 0x000fe2000000000a */
[----:B------:R-:W-:Y:S01]  /*0660*/  I2FP.F32.S32 R15, R15 ;  /* 0x0000000f000f7245 */ /* 0x000fe20000201400 */
[----:B------:R-:W-:Y:S01]  /*0670*/  FMUL R22, R17, R22 ;  /* 0x0000001611167220 */ /* 0x000fe20000400000 */
[----:B------:R-:W-:Y:S01]  /*0680*/  FFMA R23, R16, R23, R16 ;  /* 0x0000001710177223 */ /* 0x000fe20000000010 */
[----:B------:R-:W-:Y:S01]  /*0690*/  FFMA R14, R19, 0.69314718246459960938, R14 ;  /* 0x3f317218130e7823 */ /* 0x000fe2000000000e */
[-C--:B------:R-:W-:Y:S01]  /*06a0*/  @P3 FFMA R14, R4, R13.reuse, +INF ;  /* 0x7f800000040e3423 */ /* 0x080fe2000000000d */
[----:B------:R-:W-:Y:S01]  /*06b0*/  FFMA R15, R15, 1.1920928955078125e-07, R18 ;  /* 0x340000000f0f7823 */ /* 0x000fe20000000012 */
[----:B------:R-:W-:Y:S01]  /*06c0*/  FFMA R22, R17, R22, R17 ;  /* 0x0000001611167223 */ /* 0x000fe20000000011 */
[----:B------:R-:W-:Y:S01]  /*06d0*/  FFMA R10, R10, 0.69314718246459960938, R23 ;  /* 0x3f3172180a0a7823 */ /* 0x000fe20000000017 */
[-C--:B------:R-:W-:Y:S01]  /*06e0*/  @P2 FFMA R10, R7, R13.reuse, +INF ;  /* 0x7f800000070a2423 */ /* 0x080fe2000000000d */
[----:B------:R-:W-:Y:S01]  /*06f0*/  FMUL R12, R12, 0.43429449200630187988 ;  /* 0x3ede5bd90c0c7820 */ /* 0x000fe20000400000 */
[----:B------:R-:W-:Y:S01]  /*0700*/  FMUL R14, R14, 0.43429449200630187988 ;  /* 0x3ede5bd90e0e7820 */ /* 0x000fe20000400000 */
[----:B------:R-:W-:Y:S01]  /*0710*/  FSETP.NEU.AND P1, PT, R4, RZ, PT ;  /* 0x000000ff0400720b */ /* 0x000fe20003f2d000 */
[----:B------:R-:W-:Y:S01]  /*0720*/  FFMA R15, R15, 0.69314718246459960938, R22 ;  /* 0x3f3172180f0f7823 */ /* 0x000fe20000000016 */
[----:B------:R-:W-:Y:S01]  /*0730*/  @P4 FFMA R15, R6, R13, +INF ;  /* 0x7f800000060f4423 */ /* 0x000fe2000000000d */
[----:B------:R-:W-:Y:S01]  /*0740*/  FSETP.NEU.AND P2, PT, R7, RZ, PT ;  /* 0x000000ff0700720b */ /* 0x000fe20003f4d000 */
[----:B------:R-:W-:Y:S01]  /*0750*/  FMUL R10, R10, 0.43429449200630187988 ;  /* 0x3ede5bd90a0a7820 */ /* 0x000fe20000400000 */
[----:B------:R-:W-:-:S02]  /*0760*/  FSEL R7, R12, -INF , P0 ;  /* 0xff8000000c077808 */ /* 0x000fc40000000000 */
[----:B------:R-:W-:Y:S01]  /*0770*/  FSEL R14, R14, -INF , P1 ;  /* 0xff8000000e0e7808 */ /* 0x000fe20000800000 */
[----:B------:R-:W-:Y:S01]  /*0780*/  FMUL R15, R15, 0.43429449200630187988 ;  /* 0x3ede5bd90f0f7820 */ /* 0x000fe20000400000 */
[----:B------:R-:W-:Y:S01]  /*0790*/  FSETP.NEU.AND P0, PT, R6, RZ, PT ;  /* 0x000000ff0600720b */ /* 0x000fe20003f0d000 */
[----:B---3--:R-:W-:Y:S01]  /*07a0*/  FADD R7, R8, R7 ;  /* 0x0000000708077221 */ /* 0x008fe20000000000 */
[----:B------:R-:W-:Y:S01]  /*07b0*/  FSEL R10, R10, -INF , P2 ;  /* 0xff8000000a0a7808 */ /* 0x000fe20001000000 */
[----:B----4-:R-:W-:Y:S01]  /*07c0*/  FADD R9, R9, R14 ;  /* 0x0000000e09097221 */ /* 0x010fe20000000000 */
[----:B------:R-:W-:Y:S02]  /*07d0*/  FSEL R6, R15, -INF , P0 ;  /* 0xff8000000f067808 */ /* 0x000fe40000000000 */
[----:B------:R-:W-:Y:S01]  /*07e0*/  LEA.HI R8, R5, R5, RZ, 0x1 ;  /* 0x0000000505087211 */ /* 0x000fe200078f08ff */
[C---:B------:R-:W-:Y:S01]  /*07f0*/  FADD R7, R10.reuse, R7 ;  /* 0x000000070a077221 */ /* 0x040fe20000000000 */
[----:B------:R-:W-:Y:S01]  /*0800*/  FADD R4, R10, R9 ;  /* 0x000000090a047221 */ /* 0x000fe20000000000 */
[----:B------:R-:W-:Y:S01]  /*0810*/  FADD R11, R11, R6 ;  /* 0x000000060b0b7221 */ /* 0x000fe20000000000 */
[----:B------:R-:W-:-:S03]  /*0820*/  LOP3.LUT R8, R8, 0xfffffffe, RZ, 0xc0, !PT ;  /* 0xfffffffe08087812 */ /* 0x000fc600078ec0ff */
[----:B------:R-:W-:Y:S01]  /*0830*/  FSETP.GEU.AND P0, PT, R7, R4, PT ;  /* 0x000000040700720b */ /* 0x000fe20003f0e000 */
[----:B------:R-:W-:Y:S01]  /*0840*/  FADD R11, R10, R11 ;  /* 0x0000000b0a0b7221 */ /* 0x000fe20000000000 */
[----:B------:R-:W-:Y:S02]  /*0850*/  IADD3 R9, PT, PT, -R8, R5, RZ ;  /* 0x0000000508097210 */ /* 0x000fe40007ffe1ff */
[----:B------:R-:W-:Y:S02]  /*0860*/  FSEL R4, R4, R7, !P0 ;  /* 0x0000000704047208 */ /* 0x000fe40004000000 */
[----:B------:R-:W-:Y:S01]  /*0870*/  ISETP.GE.AND P2, PT, R5, 0x1, PT ;  /* 0x000000010500780c */ /* 0x000fe20003f46270 */
[----:B------:R-:W-:Y:S01]  /*0880*/  IMAD R7, R9, 0x3, R0 ;  /* 0x0000000309077824 */ /* 0x000fe200078e0200 */
[----:B------:R-:W-:-:S03]  /*0890*/  FSETP.GEU.AND P1, PT, R4, R11, PT ;  /* 0x0000000b0400720b */ /* 0x000fc60003f2e000 */
[----:B------:R-:W-:Y:S01]  /*08a0*/  IMAD.WIDE.U32 R6, R7, 0x4, R2 ;  /* 0x0000000407067825 */ /* 0x000fe200078e0002 */
[----:B------:R-:W-:Y:S02]  /*08b0*/  FSEL R11, R11, R4, !P1 ;  /* 0x000000040b0b7208 */ /* 0x000fe40004800000 */
[----:B------:R-:W-:-:S03]  /*08c0*/  SEL R2, RZ, 0x1, P0 ;  /* 0x00000001ff027807 */ /* 0x000fc60000000000 */
[----:B------:R0:W-:Y:S01]  /*08d0*/  STG.E desc[UR6][R6.64], R11 ;  /* 0x0000000b06007986 */ /* 0x0001e2000c101906 */
[----:B------:R-:W-:Y:S01]  /*08e0*/  SEL R2, R2, 0x2, P1 ;  /* 0x0000000202027807 */ /* 0x000fe20000800000 */
[----:B------:R-:W-:Y:S06]  /*08f0*/  @!P2 BRA `(.L_x_0) ;  /* 0x000000080088a947 */ /* 0x000fec0003800000 */
[C---:B------:R-:W-:Y:S01]  /*0900*/  ISETP.GE.U32.AND P0, PT, R5.reuse, 0x10, PT ;  /* 0x000000100500780c */ /* 0x040fe20003f06070 */
[----:B------:R-:W-:Y:S01]  /*0910*/  IMAD R3, R0, R5, R0 ;  /* 0x0000000500037224 */ /* 0x000fe200078e0200 */
[----:B------:R-:W-:Y:S02]  /*0920*/  LOP3.LUT R10, R5, 0xf, RZ, 0xc0, !PT ;  /* 0x0000000f050a7812 */ /* 0x000fe400078ec0ff */
[----:B------:R-:W-:Y:S02]  /*0930*/  MOV R4, RZ ;  /* 0x000000ff00047202 */ /* 0x000fe40000000f00 */
[----:B------:R-:W-:-:S07]  /*0940*/  ISETP.NE.AND P1, PT, R10, RZ, PT ;  /* 0x000000ff0a00720c */ /* 0x000fce0003f25270 */
[----:B------:R-:W-:Y:S06]  /*0950*/  @!P0 BRA `(.L_x_1) ;  /* 0x0000000400248947 */ /* 0x000fec0003800000 */
[----:B------:R-:W-:Y:S01]  /*0960*/  LOP3.LUT R4, R5, 0x7ffffff0, RZ, 0xc0, !PT ;  /* 0x7ffffff005047812 */ /* 0x000fe200078ec0ff */
[----:B------:R-:W-:-:S06]  /*0970*/  UMOV UR4, URZ ;  /* 0x000000ff00047c82 */ /* 0x000fcc0008000000 */
.L_x_2:
[----:B------:R-:W1:Y:S01]  /*0980*/  LDC.64 R8, c[0x0][0x398] ;  /* 0x0000e600ff087b82 */ /* 0x000e620000000a00 */
[----:B0--3--:R-:W-:-:S04]  /*0990*/  IMAD R7, R2, R5, UR4 ;  /* 0x0000000402077e24 */ /* 0x009fc8000f8e0205 */
[----:B-1----:R-:W-:-:S03]  /*09a0*/  IMAD.WIDE.U32 R8, R7, 0x4, R8 ;  /* 0x0000000407087825 */ /* 0x002fc600078e0008 */
[----:B------:R-:W0:Y:S02]  /*09b0*/  LDC.64 R6, c[0x0][0x3a0] ;  /* 0x0000e800ff067b82 */ /* 0x000e240000000a00 */
[----:B------:R-:W2:Y:S01]  /*09c0*/  LDG.E R19, desc[UR6][R8.64] ;  /* 0x0000000608137981 */ /* 0x000ea2000c1e1900 */
[----:B------:R-:W-:-:S05]  /*09d0*/  IADD3 R11, PT, PT, R3, UR4, RZ ;  /* 0x00000004030b7c10 */ /* 0x000fca000fffe0ff */
[----:B0-----:R-:W-:-:S05]  /*09e0*/  IMAD.WIDE.U32 R12, R11, 0x4, R6 ;  /* 0x000000040b0c7825 */ /* 0x001fca00078e0006 */
[----:B--2---:R0:W-:Y:S04]  /*09f0*/  STG.E desc[UR6][R12.64], R19 ;  /* 0x000000130c007986 */ /* 0x0041e8000c101906 */
[----:B------:R-:W2:Y:S01]  /*0a00*/  LDG.E R21, desc[UR6][R8.64+0x4] ;  /* 0x0000040608157981 */ /* 0x000ea2000c1e1900 */
[----:B------:R-:W-:-:S05]  /*0a10*/  IADD3 R15, PT, PT, R11, 0x1, RZ ;  /* 0x000000010b0f7810 */ /* 0x000fca0007ffe0ff */
[----:B------:R-:W-:Y:S01]  /*0a20*/  IMAD.WIDE.U32 R14, R15, 0x4, R6 ;  /* 0x000000040f0e7825 */ /* 0x000fe200078e0006 */
[----:B------:R-:W-:-:S04]  /*0a30*/  IADD3 R17, PT, PT, R11, 0x2, RZ ;  /* 0x000000020b117810 */ /* 0x000fc80007ffe0ff */
[----:B--2---:R1:W-:Y:S04]  /*0a40*/  STG.E desc[UR6][R14.64], R21 ;  /* 0x000000150e007986 */ /* 0x0043e8000c101906 */
[----:B------:R-:W2:Y:S01]  /*0a50*/  LDG.E R23, desc[UR6][R8.64+0x8] ;  /* 0x0000080608177981 */ /* 0x000ea2000c1e1900 */
[----:B------:R-:W-:Y:S01]  /*0a60*/  IMAD.WIDE.U32 R16, R17, 0x4, R6 ;  /* 0x0000000411107825 */ /* 0x000fe200078e0006 */
[----:B------:R-:W-:-:S04]  /*0a70*/  IADD3 R27, PT, PT, R11, 0x3, RZ ;  /* 0x000000030b1b7810 */ /* 0x000fc80007ffe0ff */
[----:B--2---:R2:W-:Y:S04]  /*0a80*/  STG.E desc[UR6][R16.64], R23 ;  /* 0x0000001710007986 */ /* 0x0045e8000c101906 */
[----:B------:R-:W3:Y:S01]  /*0a90*/  LDG.E R25, desc[UR6][R8.64+0xc] ;  /* 0x00000c0608197981 */ /* 0x000ee2000c1e1900 */
[----:B0-----:R-:W-:Y:S01]  /*0aa0*/  IMAD.WIDE.U32 R12, R27, 0x4, R6 ;  /* 0x000000041b0c7825 */ /* 0x001fe200078e0006 */
[----:B------:R-:W-:-:S04]  /*0ab0*/  IADD3 R27, PT, PT, R11, 0x4, RZ ;  /* 0x000000040b1b7810 */ /* 0x000fc80007ffe0ff */
[----:B---3--:R0:W-:Y:S04]  /*0ac0*/  STG.E desc[UR6][R12.64], R25 ;  /* 0x000000190c007986 */ /* 0x0081e8000c101906 */
[----:B------:R-:W3:Y:S01]  /*0ad0*/  LDG.E R19, desc[UR6][R8.64+0x10] ;  /* 0x0000100608137981 */ /* 0x000ee2000c1e1900 */
[----:B-1----:R-:W-:Y:S01]  /*0ae0*/  IMAD.WIDE.U32 R14, R27, 0x4, R6 ;  /* 0x000000041b0e7825 */ /* 0x002fe200078e0006 */
[----:B------:R-:W-:-:S04]  /*0af0*/  IADD3 R27, PT, PT, R11, 0x5, RZ ;  /* 0x000000050b1b7810 */ /* 0x000fc80007ffe0ff */
[----:B---3--:R1:W-:Y:S04]  /*0b00*/  STG.E desc[UR6][R14.64], R19 ;  /* 0x000000130e007986 */ /* 0x0083e8000c101906 */
[----:B------:R-:W3:Y:S01]  /*0b10*/  LDG.E R21, desc[UR6][R8.64+0x14] ;  /* 0x0000140608157981 */ /* 0x000ee2000c1e1900 */
[----:B--2---:R-:W-:Y:S01]  /*0b20*/  IMAD.WIDE.U32 R16, R27, 0x4, R6 ;  /* 0x000000041b107825 */ /* 0x004fe200078e0006 */
[----:B------:R-:W-:-:S04]  /*0b30*/  IADD3 R27, PT, PT, R11, 0x6, RZ ;  /* 0x000000060b1b7810 */ /* 0x000fc80007ffe0ff */
[----:B---3--:R2:W-:Y:S04]  /*0b40*/  STG.E desc[UR6][R16.64], R21 ;  /* 0x0000001510007986 */ /* 0x0085e8000c101906 */
        /* <DEDUP_REMOVED lines=28> */
[----:B------:R-:W4:Y:S01]  /*0d10*/  LDG.E R21, desc[UR6][R8.64+0x34] ;  /* 0x0000340608157981 */ /* 0x000f22000c1e1900 */
[----:B-1----:R-:W-:Y:S01]  /*0d20*/  IMAD.WIDE.U32 R14, R27, 0x4, R6 ;  /* 0x000000041b0e7825 */ /* 0x002fe200078e0006 */
[----:B------:R-:W-:-:S04]  /*0d30*/  IADD3 R27, PT, PT, R11, 0xe, RZ ;  /* 0x0000000e0b1b7810 */ /* 0x000fc80007ffe0ff */
[----:B----4-:R3:W-:Y:S04]  /*0d40*/  STG.E desc[UR6][R14.64], R21 ;  /* 0x000000150e007986 */ /* 0x0107e8000c101906 */
[----:B------:R-:W4:Y:S01]  /*0d50*/  LDG.E R23, desc[UR6][R8.64+0x38] ;  /* 0x0000380608177981 */ /* 0x000f22000c1e1900 */
[----:B--2---:R-:W-:Y:S01]  /*0d60*/  IMAD.WIDE.U32 R16, R27, 0x4, R6 ;  /* 0x000000041b107825 */ /* 0x004fe200078e0006 */
[----:B------:R-:W-:Y:S01]  /*0d70*/  UIADD3 UR4, UPT, UPT, UR4, 0x10, URZ ;  /* 0x0000001004047890 */ /* 0x000fe2000fffe0ff */
[----:B------:R-:W-:-:S05]  /*0d80*/  IADD3 R11, PT, PT, R11, 0xf, RZ ;  /* 0x0000000f0b0b7810 */ /* 0x000fca0007ffe0ff */
[----:B------:R-:W-:Y:S01]  /*0d90*/  ISETP.NE.AND P0, PT, R4, UR4, PT ;  /* 0x0000000404007c0c */ /* 0x000fe2000bf05270 */
[----:B----4-:R3:W-:Y:S04]  /*0da0*/  STG.E desc[UR6][R16.64], R23 ;  /* 0x0000001710007986 */ /* 0x0107e8000c101906 */
[----:B------:R-:W2:Y:S01]  /*0db0*/  LDG.E R25, desc[UR6][R8.64+0x3c] ;  /* 0x00003c0608197981 */ /* 0x000ea2000c1e1900 */
[----:B------:R-:W-:-:S05]  /*0dc0*/  IMAD.WIDE.U32 R6, R11, 0x4, R6 ;  /* 0x000000040b067825 */ /* 0x000fca00078e0006 */
[----:B--2---:R3:W-:Y:S02]  /*0dd0*/  STG.E desc[UR6][R6.64], R25 ;  /* 0x0000001906007986 */ /* 0x0047e4000c101906 */
[----:B------:R-:W-:Y:S05]  /*0de0*/  @P0 BRA `(.L_x_2) ;  /* 0xfffffff800e40947 */ /* 0x000fea000383ffff */
.L_x_1:
[----:B------:R-:W-:Y:S05]  /*0df0*/  @!P1 BRA `(.L_x_0) ;  /* 0x0000000400489947 */ /* 0x000fea0003800000 */
[----:B------:R-:W-:Y:S02]  /*0e00*/  ISETP.GE.U32.AND P0, PT, R10, 0x8, PT ;  /* 0x000000080a00780c */ /* 0x000fe40003f06070 */
[----:B------:R-:W-:-:S04]  /*0e10*/  LOP3.LUT R18, R5, 0x7, RZ, 0xc0, !PT ;  /* 0x0000000705127812 */ /* 0x000fc800078ec0ff */
[----:B------:R-:W-:-:S07]  /*0e20*/  ISETP.NE.AND P1, PT, R18, RZ, PT ;  /* 0x000000ff1200720c */ /* 0x000fce0003f25270 */
[----:B------:R-:W-:Y:S06]  /*0e30*/  @!P0 BRA `(.L_x_3) ;  /* 0x0000000000948947 */ /* 0x000fec0003800000 */
[----:B------:R-:W1:Y:S01]  /*0e40*/  LDC.64 R8, c[0x0][0x398] ;  /* 0x0000e600ff087b82 */ /* 0x000e620000000a00 */
[----:B0--3--:R-:W-:-:S04]  /*0e50*/  IMAD R7, R2, R5, R4 ;  /* 0x0000000502077224 */ /* 0x009fc800078e0204 */
[----:B-1----:R-:W-:-:S03]  /*0e60*/  IMAD.WIDE R8, R7, 0x4, R8 ;  /* 0x0000000407087825 */ /* 0x002fc600078e0208 */
[----:B------:R-:W0:Y:S02]  /*0e70*/  LDC.64 R6, c[0x0][0x3a0] ;  /* 0x0000e800ff067b82 */ /* 0x000e240000000a00 */
[----:B------:R-:W2:Y:S01]  /*0e80*/  LDG.E R19, desc[UR6][R8.64] ;  /* 0x0000000608137981 */ /* 0x000ea2000c1e1900 */
[----:B------:R-:W-:-:S05]  /*0e90*/  IADD3 R11, PT, PT, R3, R4, RZ ;  /* 0x00000004030b7210 */ /* 0x000fca0007ffe0ff */
        /* <DEDUP_REMOVED lines=23> */
[----:B------:R-:W2:Y:S01]  /*1010*/  LDG.E R23, desc[UR6][R8.64+0x18] ;  /* 0x0000180608177981 */ /* 0x000ea2000c1e1900 */
[----:B0-----:R-:W-:Y:S01]  /*1020*/  IMAD.WIDE.U32 R12, R27, 0x4, R6 ;  /* 0x000000041b0c7825 */ /* 0x001fe200078e0006 */
[----:B------:R-:W-:-:S04]  /*1030*/  IADD3 R11, PT, PT, R11, 0x7, RZ ;  /* 0x000000070b0b7810 */ /* 0x000fc80007ffe0ff */
[----:B--2---:R1:W-:Y:S04]  /*1040*/  STG.E desc[UR6][R12.64], R23 ;  /* 0x000000170c007986 */ /* 0x0043e8000c101906 */
[----:B------:R-:W2:Y:S01]  /*1050*/  LDG.E R25, desc[UR6][R8.64+0x1c] ;  /* 0x00001c0608197981 */ /* 0x000ea2000c1e1900 */
[----:B------:R-:W-:Y:S01]  /*1060*/  IMAD.WIDE.U32 R6, R11, 0x4, R6 ;  /* 0x000000040b067825 */ /* 0x000fe200078e0006 */
[----:B------:R-:W-:-:S04]  /*1070*/  IADD3 R4, PT, PT, R4, 0x8, RZ ;  /* 0x0000000804047810 */ /* 0x000fc80007ffe0ff */
[----:B--2---:R1:W-:Y:S03]  /*1080*/  STG.E desc[UR6][R6.64], R25 ;  /* 0x0000001906007986 */ /* 0x0043e6000c101906 */
.L_x_3:
[----:B------:R-:W-:Y:S05]  /*1090*/  @!P1 BRA `(.L_x_0) ;  /* 0x0000000000a09947 */ /* 0x000fea0003800000 */
[----:B------:R-:W-:Y:S02]  /*10a0*/  ISETP.GE.U32.AND P0, PT, R18, 0x4, PT ;  /* 0x000000041200780c */ /* 0x000fe40003f06070 */
[----:B------:R-:W-:-:S04]  /*10b0*/  LOP3.LUT R8, R5, 0x3, RZ, 0xc0, !PT ;  /* 0x0000000305087812 */ /* 0x000fc800078ec0ff */
[----:B------:R-:W-:-:S07]  /*10c0*/  ISETP.NE.AND P1, PT, R8, RZ, PT ;  /* 0x000000ff0800720c */ /* 0x000fce0003f25270 */
[----:B------:R-:W-:Y:S06]  /*10d0*/  @!P0 BRA `(.L_x_4) ;  /* 0x0000000000548947 */ /* 0x000fec0003800000 */
[----:B0-----:R-:W0:Y:S01]  /*10e0*/  LDC.64 R10, c[0x0][0x398] ;  /* 0x0000e600ff0a7b82 */ /* 0x001e220000000a00 */
[----:B-1-3--:R-:W-:-:S04]  /*10f0*/  IMAD R7, R2, R5, R4 ;  /* 0x0000000502077224 */ /* 0x00afc800078e0204 */
[----:B0-----:R-:W-:-:S03]  /*1100*/  IMAD.WIDE R10, R7, 0x4, R10 ;  /* 0x00000004070a7825 */ /* 0x001fc600078e020a */
[----:B------:R-:W0:Y:S02]  /*1110*/  LDC.64 R6, c[0x0][0x3a0] ;  /* 0x0000e800ff067b82 */ /* 0x000e240000000a00 */
[----:B------:R-:W2:Y:S01]  /*1120*/  LDG.E R9, desc[UR6][R10.64] ;  /* 0x000000060a097981 */ /* 0x000ea2000c1e1900 */
[----:B------:R-:W-:-:S05]  /*1130*/  IADD3 R25, PT, PT, R3, R4, RZ ;  /* 0x0000000403197210 */ /* 0x000fca0007ffe0ff */
[----:B0-----:R-:W-:-:S05]  /*1140*/  IMAD.WIDE.U32 R12, R25, 0x4, R6 ;  /* 0x00000004190c7825 */ /* 0x001fca00078e0006 */
[----:B--2---:R2:W-:Y:S04]  /*1150*/  STG.E desc[UR6][R12.64], R9 ;  /* 0x000000090c007986 */ /* 0x0045e8000c101906 */
[----:B------:R-:W3:Y:S01]  /*1160*/  LDG.E R19, desc[UR6][R10.64+0x4] ;  /* 0x000004060a137981 */ /* 0x000ee2000c1e1900 */
[----:B------:R-:W-:-:S05]  /*1170*/  IADD3 R15, PT, PT, R25, 0x1, RZ ;  /* 0x00000001190f7810 */ /* 0x000fca0007ffe0ff */
[----:B------:R-:W-:Y:S01]  /*1180*/  IMAD.WIDE.U32 R14, R15, 0x4, R6 ;  /* 0x000000040f0e7825 */ /* 0x000fe200078e0006 */
[----:B------:R-:W-:-:S04]  /*1190*/  IADD3 R17, PT, PT, R25, 0x2, RZ ;  /* 0x0000000219117810 */ /* 0x000fc80007ffe0ff */
[----:B---3--:R2:W-:Y:S04]  /*11a0*/  STG.E desc[UR6][R14.64], R19 ;  /* 0x000000130e007986 */ /* 0x0085e8000c101906 */
[----:B------:R-:W3:Y:S01]  /*11b0*/  LDG.E R21, desc[UR6][R10.64+0x8] ;  /* 0x000008060a157981 */ /* 0x000ee2000c1e1900 */
[----:B------:R-:W-:Y:S01]  /*11c0*/  IMAD.WIDE.U32 R16, R17, 0x4, R6 ;  /* 0x0000000411107825 */ /* 0x000fe200078e0006 */
[----:B------:R-:W-:-:S04]  /*11d0*/  IADD3 R25, PT, PT, R25, 0x3, RZ ;  /* 0x0000000319197810 */ /* 0x000fc80007ffe0ff */
[----:B---3--:R2:W-:Y:S04]  /*11e0*/  STG.E desc[UR6][R16.64], R21 ;  /* 0x0000001510007986 */ /* 0x0085e8000c101906 */
[----:B------:R-:W3:Y:S01]  /*11f0*/  LDG.E R23, desc[UR6][R10.64+0xc] ;  /* 0x00000c060a177981 */ /* 0x000ee2000c1e1900 */
[----:B------:R-:W-:Y:S01]  /*1200*/  IMAD.WIDE.U32 R6, R25, 0x4, R6 ;  /* 0x0000000419067825 */ /* 0x000fe200078e0006 */
[----:B------:R-:W-:-:S04]  /*1210*/  IADD3 R4, PT, PT, R4, 0x4, RZ ;  /* 0x0000000404047810 */ /* 0x000fc80007ffe0ff */
[----:B---3--:R2:W-:Y:S03]  /*1220*/  STG.E desc[UR6][R6.64], R23 ;  /* 0x0000001706007986 */ /* 0x0085e6000c101906 */
.L_x_4:
[----:B------:R-:W-:Y:S05]  /*1230*/  @!P1 BRA `(.L_x_0) ;  /* 0x0000000000389947 */ /* 0x000fea0003800000 */
[----:B-123--:R-:W1:Y:S01]  /*1240*/  LDC.64 R12, c[0x0][0x3a0] ;  /* 0x0000e800ff0c7b82 */ /* 0x00ee620000000a00 */
[----:B------:R-:W-:Y:S01]  /*1250*/  IADD3 R9, PT, PT, R3, R4, RZ ;  /* 0x0000000403097210 */ /* 0x000fe20007ffe0ff */
[----:B------:R-:W-:Y:S01]  /*1260*/  IMAD R15, R2, R5, R4 ;  /* 0x00000005020f7224 */ /* 0x000fe200078e0204 */
[----:B------:R-:W-:-:S05]  /*1270*/  IADD3 R8, PT, PT, -R8, RZ, RZ ;  /* 0x000000ff08087210 */ /* 0x000fca0007ffe1ff */
[----:B0-----:R-:W0:Y:S02]  /*1280*/  LDC.64 R10, c[0x0][0x398] ;  /* 0x0000e600ff0a7b82 */ /* 0x001e240000000a00 */
.L_x_5:
[----:B0---4-:R-:W-:-:S06]  /*1290*/  IMAD.WIDE R2, R15, 0x4, R10 ;  /* 0x000000040f027825 */ /* 0x011fcc00078e020a */
[----:B------:R-:W2:Y:S01]  /*12a0*/  LDG.E R3, desc[UR6][R2.64] ;  /* 0x0000000602037981 */ /* 0x000ea2000c1e1900 */
[----:B------:R-:W-:Y:S01]  /*12b0*/  IADD3 R8, PT, PT, R8, 0x1, RZ ;  /* 0x0000000108087810 */ /* 0x000fe20007ffe0ff */
[C---:B-1----:R-:W-:Y:S01]  /*12c0*/  IMAD.WIDE.U32 R6, R9.reuse, 0x4, R12 ;  /* 0x0000000409067825 */ /* 0x042fe200078e000c */
[----:B------:R-:W-:Y:S02]  /*12d0*/  IADD3 R9, PT, PT, R9, 0x1, RZ ;  /* 0x0000000109097810 */ /* 0x000fe40007ffe0ff */
[----:B------:R-:W-:Y:S02]  /*12e0*/  ISETP.NE.AND P0, PT, R8, RZ, PT ;  /* 0x000000ff0800720c */ /* 0x000fe40003f05270 */
[----:B------:R-:W-:Y:S01]  /*12f0*/  IADD3 R15, PT, PT, R15, 0x1, RZ ;  /* 0x000000010f0f7810 */ /* 0x000fe20007ffe0ff */
[----:B--2---:R4:W-:Y:S10]  /*1300*/  STG.E desc[UR6][R6.64], R3 ;  /* 0x0000000306007986 */ /* 0x0049f4000c101906 */
[----:B------:R-:W-:Y:S05]  /*1310*/  @P0 BRA `(.L_x_5) ;  /* 0xfffffffc00dc0947 */ /* 0x000fea000383ffff */
.L_x_0:
[----:B----4-:R-:W4:Y:S01]  /*1320*/  LDC.64 R2, c[0x0][0x3a0] ;  /* 0x0000e800ff027b82 */ /* 0x010f220000000a00 */
[----:B------:R-:W-:-:S05]  /*1330*/  IMAD R4, R0, R5, R0 ;  /* 0x0000000500047224 */ /* 0x000fca00078e0200 */
[----:B------:R-:W-:-:S05]  /*1340*/  IADD3 R5, PT, PT, R4, R5, RZ ;  /* 0x0000000504057210 */ /* 0x000fca0007ffe0ff */
[----:B----4-:R-:W-:-:S05]  /*1350*/  IMAD.WIDE.U32 R2, R5, 0x4, R2 ;  /* 0x0000000405027825 */ /* 0x010fca00078e0002 */
[----:B------:R-:W-:Y:S01]  /*1360*/  STG.E desc[UR6][R2.64], R0 ;  /* 0x0000000002007986 */ /* 0x000fe2000c101906 */
[----:B------:R-:W-:Y:S05]  /*1370*/  EXIT ;  /* 0x000000000000794d */ /* 0x000fea0003800000 */
.L_x_6:
[----:B------:R-:W-:-:S00]  /*1380*/  BRA `(.L_x_6) ;  /* 0xfffffffc00fc7947 */ /* 0x000fc0000383ffff */
[----:B------:R-:W-:-:S00]  /*1390*/  NOP ;  /* 0x0000000000007918 */ /* 0x000fc00000000000 */
        /* <DEDUP_REMOVED lines=14> */
.L_x_8:


//--------------------- .text._Z9init_pathPfS_PiS_ --------------------------
	.section	.text._Z9init_pathPfS_PiS_,"ax",@progbits
	.align	128
        .global         _Z9init_pathPfS_PiS_
        .type           _Z9init_pathPfS_PiS_,@function
        .size           _Z9init_pathPfS_PiS_,(.L_x_9 - _Z9init_pathPfS_PiS_)
        .other          _Z9init_pathPfS_PiS_,@"STO_CUDA_ENTRY STV_DEFAULT"
_Z9init_pathPfS_PiS_:
.text._Z9init_pathPfS_PiS_:
[----:B------:R-:W-:Y:S01]  /*0000*/  LDC R1, c[0x0][0x37c] ;  /* 0x0000df00ff017b82 */ /* 0x000fe20000000800 */
[----:B------:R-:W0:Y:S07]  /*0010*/  S2R R0, SR_TID.X ;  /* 0x0000000000007919 */ /* 0x000e2e0000002100 */
[----:B------:R-:W0:Y:S01]  /*0020*/  LDC.64 R4, c[0x0][0x388] ;  /* 0x0000e200ff047b82 */ /* 0x000e220000000a00 */
[----:B------:R-:W1:Y:S07]  /*0030*/  LDCU.64 UR4, c[0x0][0x358] ;  /* 0x00006b00ff0477ac */ /* 0x000e6e0008000a00 */
[----:B------:R-:W2:Y:S01]  /*0040*/  LDC.64 R6, c[0x0][0x398] ;  /* 0x0000e600ff067b82 */ /* 0x000ea20000000a00 */
[----:B0-----:R-:W-:-:S04]  /*0050*/  IMAD.WIDE.U32 R4, R0, 0x4, R4 ;  /* 0x0000000400047825 */ /* 0x001fc800078e0004 */
[----:B--2---:R-:W-:Y:S01]  /*0060*/  IMAD.WIDE.U32 R6, R0, 0x4, R6 ;  /* 0x0000000400067825 */ /* 0x004fe200078e0006 */
[----:B-1----:R-:W2:Y:S04]  /*0070*/  LDG.E R2, desc[UR4][R4.64] ;  /* 0x0000000404027981 */ /* 0x002ea8000c1e1900 */
[----:B------:R-:W3:Y:S01]  /*0080*/  LDG.E R3, desc[UR4][R6.64] ;  /* 0x0000000406037981 */ /* 0x000ee2000c1e1900 */
[----:B------:R-:W-:Y:S01]  /*0090*/  HFMA2 R13, -RZ, RZ, 1.5048828125, 33.21875 ;  /* 0x3e055027ff0d7431 */ /* 0x000fe200000001ff */
[----:B------:R-:W-:Y:S02]  /*00a0*/  MOV R12, 0x7f800000 ;  /* 0x7f800000000c7802 */ /* 0x000fe40000000f00 */
[----:B--2---:R-:W-:Y:S02]  /*00b0*/  FSETP.GEU.AND P0, PT, R2, 1.175494350822287508e-38, PT ;  /* 0x008000000200780b */ /* 0x004fe40003f0e000 */
[----:B---3--:R-:W-:-:S11]  /*00c0*/  FSETP.GEU.AND P1, PT, R3, 1.175494350822287508e-38, PT ;  /* 0x008000000300780b */ /* 0x008fd60003f2e000 */
[----:B------:R-:W-:Y:S02]  /*00d0*/  @!P0 FMUL R2, R2, 8388608 ;  /* 0x4b00000002028820 */ /* 0x000fe40000400000 */
[----:B------:R-:W-:-:S03]  /*00e0*/  @!P1 FMUL R3, R3, 8388608 ;  /* 0x4b00000003039820 */ /* 0x000fc60000400000 */
[----:B------:R-:W-:-:S04]  /*00f0*/  IADD3 R8, PT, PT, R2, -0x3f2aaaab, RZ ;  /* 0xc0d5555502087810 */ /* 0x000fc80007ffe0ff */
[----:B------:R-:W-:Y:S02]  /*0100*/  LOP3.LUT R9, R8, 0xff800000, RZ, 0xc0, !PT ;  /* 0xff80000008097812 */ /* 0x000fe400078ec0ff */
[----:B------:R-:W-:Y:S02]  /*0110*/  IADD3 R11, PT, PT, R3, -0x3f2aaaab, RZ ;  /* 0xc0d55555030b7810 */ /* 0x000fe40007ffe0ff */
[----:B------:R-:W-:Y:S02]  /*0120*/  IADD3 R8, PT, PT, R2, -R9, RZ ;  /* 0x8000000902087210 */ /* 0x000fe40007ffe0ff */
[----:B------:R-:W-:-:S03]  /*0130*/  LOP3.LUT R6, R11, 0xff800000, RZ, 0xc0, !PT ;  /* 0xff8000000b067812 */ /* 0x000fc600078ec0ff */
[----:B------:R-:W-:Y:S01]  /*0140*/  FADD R10, R8, -1 ;  /* 0xbf800000080a7421 */ /* 0x000fe20000000000 */
[-C--:B------:R-:W-:Y:S02]  /*0150*/  IADD3 R4, PT, PT, R3, -R6.reuse, RZ ;  /* 0x8000000603047210 */ /* 0x080fe40007ffe0ff */
[----:B------:R-:W-:Y:S01]  /*0160*/  I2FP.F32.S32 R8, R9 ;  /* 0x0000000900087245 */ /* 0x000fe20000201400 */
[----:B------:R-:W-:Y:S01]  /*0170*/  FFMA R5, R10, -R13, 0.14084610342979431152 ;  /* 0x3e1039f60a057423 */ /* 0x000fe2000000080d */
[----:B------:R-:W-:Y:S01]  /*0180*/  I2FP.F32.S32 R9, R6 ;  /* 0x0000000600097245 */ /* 0x000fe20000201400 */
[----:B------:R-:W-:Y:S02]  /*0190*/  FADD R4, R4, -1 ;  /* 0xbf80000004047421 */ /* 0x000fe40000000000 */
[----:B------:R-:W-:Y:S02]  /*01a0*/  FFMA R5, R10, R5, -0.12148627638816833496 ;  /* 0xbdf8cdcc0a057423 */ /* 0x000fe40000000005 */
[----:B------:R-:W-:-:S02]  /*01b0*/  FFMA R7, R4, -R13, 0.14084610342979431152 ;  /* 0x3e1039f604077423 */ /* 0x000fc4000000080d */
[----:B------:R-:W-:Y:S02]  /*01c0*/  FFMA R5, R10, R5, 0.13980610668659210205 ;  /* 0x3e0f29550a057423 */ /* 0x000fe40000000005 */
[----:B------:R-:W-:Y:S02]  /*01d0*/  FFMA R7, R4, R7, -0.12148627638816833496 ;  /* 0xbdf8cdcc04077423 */ /* 0x000fe40000000007 */
[----:B------:R-:W-:Y:S02]  /*01e0*/  FFMA R5, R10, R5, -0.16684235632419586182 ;  /* 0xbe2ad8b90a057423 */ /* 0x000fe40000000005 */
[----:B------:R-:W-:Y:S02]  /*01f0*/  FFMA R7, R4, R7, 0.13980610668659210205 ;  /* 0x3e0f295504077423 */ /* 0x000fe40000000007 */
[----:B------:R-:W-:Y:S02]  /*0200*/  FFMA R5, R10, R5, 0.20012299716472625732 ;  /* 0x3e4ced0b0a057423 */ /* 0x000fe40000000005 */
[----:B------:R-:W-:-:S02]  /*0210*/  FFMA R11, R4, R7, -0.16684235632419586182 ;  /* 0xbe2ad8b9040b7423 */ /* 0x000fc40000000007 */
[----:B------:R-:W-:Y:S02]  /*0220*/  FFMA R5, R10, R5, -0.24999669194221496582 ;  /* 0xbe7fff220a057423 */ /* 0x000fe40000000005 */
[----:B------:R-:W-:Y:S02]  /*0230*/  FFMA R11, R4, R11, 0.20012299716472625732 ;  /* 0x3e4ced0b040b7423 */ /* 0x000fe4000000000b */
[----:B------:R-:W-:Y:S01]  /*0240*/  FFMA R7, R10, R5, 0.33333182334899902344 ;  /* 0x3eaaaa780a077423 */ /* 0x000fe20000000005 */
[----:B------:R-:W-:Y:S01]  /*0250*/  FSEL R5, RZ, -23, P0 ;  /* 0xc1b80000ff057808 */ /* 0x000fe20000000000 */
[----:B------:R-:W-:Y:S01]  /*0260*/  FFMA R11, R4, R11, -0.24999669194221496582 ;  /* 0xbe7fff22040b7423 */ /* 0x000fe2000000000b */
[----:B------:R-:W-:Y:S01]  /*0270*/  ISETP.GT.U32.AND P0, PT, R2, 0x7f7fffff, PT ;  /* 0x7f7fffff0200780c */ /* 0x000fe20003f04070 */
[----:B------:R-:W-:Y:S02]  /*0280*/  FFMA R7, R10, R7, -0.5 ;  /* 0xbf0000000a077423 */ /* 0x000fe40000000007 */
[----:B------:R-:W-:Y:S01]  /*0290*/  FFMA R11, R4, R11, 0.33333182334899902344 ;  /* 0x3eaaaa78040b7423 */ /* 0x000fe2000000000b */
[----:B------:R-:W-:Y:S01]  /*02a0*/  FFMA R5, R8, 1.1920928955078125e-07, R5 ;  /* 0x3400000008057823 */ /* 0x000fe20000000005 */
[----:B------:R-:W-:Y:S01]  /*02b0*/  FMUL R7, R10, R7 ;  /* 0x000000070a077220 */ /* 0x000fe20000400000 */
[----:B------:R-:W-:Y:S01]  /*02c0*/  FSEL R8, RZ, -23, P1 ;  /* 0xc1b80000ff087808 */ /* 0x000fe20000800000 */
[----:B------:R-:W-:Y:S01]  /*02d0*/  FFMA R11, R4, R11, -0.5 ;  /* 0xbf000000040b7423 */ /* 0x000fe2000000000b */
[----:B------:R-:W-:Y:S01]  /*02e0*/  ISETP.GT.U32.AND P1, PT, R3, 0x7f7fffff, PT ;  /* 0x7f7fffff0300780c */ /* 0x000fe20003f24070 */
[----:B------:R-:W-:-:S02]  /*02f0*/  FFMA R10, R10, R7, R10 ;  /* 0x000000070a0a7223 */ /* 0x000fc4000000000a */
[C---:B------:R-:W-:Y:S01]  /*0300*/  FMUL R13, R4.reuse, R11 ;  /* 0x0000000b040d7220 */ /* 0x040fe20000400000 */
[----:B------:R-:W0:Y:S01]  /*0310*/  LDC.64 R6, c[0x0][0x380] ;  /* 0x0000e000ff067b82 */ /* 0x000e220000000a00 */
[----:B------:R-:W-:Y:S01]  /*0320*/  FFMA R11, R9, 1.1920928955078125e-07, R8 ;  /* 0x34000000090b7823 */ /* 0x000fe20000000008 */
[----:B------:R-:W-:Y:S01]  /*0330*/  FFMA R5, R5, 0.69314718246459960938, R10 ;  /* 0x3f31721805057823 */ /* 0x000fe2000000000a */
[----:B------:R-:W-:Y:S01]  /*0340*/  FFMA R4, R4, R13, R4 ;  /* 0x0000000d04047223 */ /* 0x000fe20000000004 */
[CC--:B------:R-:W-:Y:S01]  /*0350*/  @P0 FFMA R5, R2.reuse, R12.reuse, +INF ;  /* 0x7f80000002050423 */ /* 0x0c0fe2000000000c */
[----:B------:R-:W-:Y:S02]  /*0360*/  FSETP.NEU.AND P0, PT, R2, RZ, PT ;  /* 0x000000ff0200720b */ /* 0x000fe40003f0d000 */
[----:B------:R-:W-:Y:S01]  /*0370*/  FFMA R4, R11, 0.69314718246459960938, R4 ;  /* 0x3f3172180b047823 */ /* 0x000fe20000000004 */
[----:B------:R-:W1:Y:S01]  /*0380*/  LDC.64 R8, c[0x0][0x390] ;  /* 0x0000e400ff087b82 */ /* 0x000e620000000a00 */
[----:B------:R-:W-:Y:S01]  /*0390*/  @P1 FFMA R4, R3, R12, +INF ;  /* 0x7f80000003041423 */ /* 0x000fe2000000000c */
[----:B------:R-:W-:Y:S01]  /*03a0*/  FMUL R5, R5, 0.43429449200630187988 ;  /* 0x3ede5bd905057820 */ /* 0x000fe20000400000 */
[----:B------:R-:W-:-:S02]  /*03b0*/  FSETP.NEU.AND P1, PT, R3, RZ, PT ;  /* 0x000000ff0300720b */ /* 0x000fc40003f2d000 */
[----:B------:R-:W-:Y:S02]  /*03c0*/  FMUL R4, R4, 0.43429449200630187988 ;  /* 0x3ede5bd904047820 */ /* 0x000fe40000400000 */
[----:B------:R-:W-:-:S03]  /*03d0*/  FSEL R5, R5, -INF , P0 ;  /* 0xff80000005057808 */ /* 0x000fc60000000000 */
[----:B------:R-:W-:-:S05]  /*03e0*/  FSEL R4, R4, -INF , P1 ;  /* 0xff80000004047808 */ /* 0x000fca0000800000 */
[----:B------:R-:W-:Y:S01]  /*03f0*/  FADD R5, R5, R4 ;  /* 0x0000000405057221 */ /* 0x000fe20000000000 */
[----:B0-----:R-:W-:-:S05]  /*0400*/  IMAD.WIDE.U32 R6, R0, 0x4, R6 ;  /* 0x0000000400067825 */ /* 0x001fca00078e0006 */
[----:B------:R-:W-:Y:S01]  /*0410*/  STG.E desc[UR4][R6.64], R5 ;  /* 0x0000000506007986 */ /* 0x000fe2000c101904 */
[----:B-1----:R-:W-:-:S05]  /*0420*/  IMAD.WIDE.U32 R8, R0, 0x4, R8 ;  /* 0x0000000400087825 */ /* 0x002fca00078e0008 */
[----:B------:R-:W-:Y:S01]  /*0430*/  STG.E desc[UR4][R8.64], R0 ;  /* 0x0000000008007986 */ /* 0x000fe2000c101904 */
[----:B------:R-:W-:Y:S05]  /*0440*/  EXIT ;  /* 0x000000000000794d */ /* 0x000fea0003800000 */
.L_x_7:
        /* <DEDUP_REMOVED lines=11> */
.L_x_9:


//--------------------- .nv.shared.reserved.0     --------------------------
	.section	.nv.shared.reserved.0,"aw",@nobits
	.weak		__nv_reservedSMEM_offset_0_alias
	.size		__nv_reservedSMEM_offset_0_alias, 0, 64
	.other		__nv_reservedSMEM_offset_0_alias,@"STO_CUDA_RESERVED_SHARED STV_DEFAULT"
__nv_reservedSMEM_offset_0_alias:
	.zero		0
	.zero		64


//--------------------- .nv.constant0._Z16get_path_until_tPfS_S_PiS0_i --------------------------
	.section	.nv.constant0._Z16get_path_until_tPfS_S_PiS0_i,"a",@progbits
	.sectionflags	@""
	.align	4
.nv.constant0._Z16get_path_until_tPfS_S_PiS0_i:
	.zero		940


//--------------------- .nv.constant0._Z9init_pathPfS_PiS_ --------------------------
	.section	.nv.constant0._Z9init_pathPfS_PiS_,"a",@progbits
	.sectionflags	@""
	.align	4
.nv.constant0._Z9init_pathPfS_PiS_:
	.zero		928


//--------------------- SYMBOLS --------------------------

	.type		.nv.reservedSmem.offset0,@object
	.size		.nv.reservedSmem.offset0,0x4
